//
// Generated by NVIDIA NVVM Compiler
//
// Compiler Build ID: CL-36424714
// Cuda compilation tools, release 13.0, V13.0.88
// Based on NVVM 20.0.0
//

.version 9.0
.target sm_100
.address_size 64

	// .globl	_Z22build_spherical_kerneliiiifPKfS0_PKiS0_Pi

.visible .entry _Z22build_spherical_kerneliiiifPKfS0_PKiS0_Pi(
	.param .u32 _Z22build_spherical_kerneliiiifPKfS0_PKiS0_Pi_param_0,
	.param .u32 _Z22build_spherical_kerneliiiifPKfS0_PKiS0_Pi_param_1,
	.param .u32 _Z22build_spherical_kerneliiiifPKfS0_PKiS0_Pi_param_2,
	.param .u32 _Z22build_spherical_kerneliiiifPKfS0_PKiS0_Pi_param_3,
	.param .f32 _Z22build_spherical_kerneliiiifPKfS0_PKiS0_Pi_param_4,
	.param .u64 .ptr .align 1 _Z22build_spherical_kerneliiiifPKfS0_PKiS0_Pi_param_5,
	.param .u64 .ptr .align 1 _Z22build_spherical_kerneliiiifPKfS0_PKiS0_Pi_param_6,
	.param .u64 .ptr .align 1 _Z22build_spherical_kerneliiiifPKfS0_PKiS0_Pi_param_7,
	.param .u64 .ptr .align 1 _Z22build_spherical_kerneliiiifPKfS0_PKiS0_Pi_param_8,
	.param .u64 .ptr .align 1 _Z22build_spherical_kerneliiiifPKfS0_PKiS0_Pi_param_9
)
{
	.reg .pred 	%p<17>;
	.reg .b32 	%r<29>;
	.reg .b32 	%f<87>;
	.reg .b64 	%rd<20>;
	.reg .b64 	%fd<16>;

	ld.param.u32 	%r5, [_Z22build_spherical_kerneliiiifPKfS0_PKiS0_Pi_param_0];
	ld.param.u32 	%r2, [_Z22build_spherical_kerneliiiifPKfS0_PKiS0_Pi_param_1];
	ld.param.u32 	%r3, [_Z22build_spherical_kerneliiiifPKfS0_PKiS0_Pi_param_2];
	ld.param.u32 	%r4, [_Z22build_spherical_kerneliiiifPKfS0_PKiS0_Pi_param_3];
	ld.param.f32 	%f6, [_Z22build_spherical_kerneliiiifPKfS0_PKiS0_Pi_param_4];
	ld.param.u64 	%rd2, [_Z22build_spherical_kerneliiiifPKfS0_PKiS0_Pi_param_5];
	ld.param.u64 	%rd3, [_Z22build_spherical_kerneliiiifPKfS0_PKiS0_Pi_param_6];
	ld.param.u64 	%rd4, [_Z22build_spherical_kerneliiiifPKfS0_PKiS0_Pi_param_7];
	ld.param.u64 	%rd5, [_Z22build_spherical_kerneliiiifPKfS0_PKiS0_Pi_param_8];
	ld.param.u64 	%rd6, [_Z22build_spherical_kerneliiiifPKfS0_PKiS0_Pi_param_9];
	mov.u32 	%r6, %ctaid.x;
	mov.u32 	%r7, %ntid.x;
	mov.u32 	%r8, %tid.x;
	mad.lo.s32 	%r1, %r6, %r7, %r8;
	setp.ge.s32 	%p1, %r1, %r5;
	@%p1 bra 	$L__BB0_3;
	cvta.to.global.u64 	%rd7, %rd6;
	cvta.to.global.u64 	%rd8, %rd4;
	cvta.to.global.u64 	%rd9, %rd3;
	cvta.to.global.u64 	%rd10, %rd2;
	cvta.to.global.u64 	%rd11, %rd5;
	shl.b32 	%r9, %r1, 1;
	mul.wide.s32 	%rd12, %r9, 4;
	add.s64 	%rd13, %rd8, %rd12;
	ld.global.u32 	%r10, [%rd13];
	ld.global.u32 	%r11, [%rd13+4];
	mul.lo.s32 	%r12, %r10, 3;
	mul.wide.s32 	%rd14, %r12, 4;
	add.s64 	%rd15, %rd9, %rd14;
	ld.global.f32 	%f7, [%rd15];
	ld.global.f32 	%f8, [%rd15+4];
	ld.global.f32 	%f9, [%rd15+8];
	mul.lo.s32 	%r13, %r11, 3;
	mul.wide.s32 	%rd16, %r13, 4;
	add.s64 	%rd17, %rd10, %rd16;
	ld.global.f32 	%f10, [%rd17];
	ld.global.f32 	%f11, [%rd17+4];
	ld.global.f32 	%f12, [%rd17+8];
	sub.f32 	%f1, %f10, %f7;
	sub.f32 	%f2, %f11, %f8;
	sub.f32 	%f3, %f12, %f9;
	mul.wide.s32 	%rd18, %r1, 4;
	add.s64 	%rd19, %rd11, %rd18;
	ld.global.f32 	%f4, [%rd19];
	mul.f32 	%f13, %f2, %f2;
	fma.rn.f32 	%f5, %f1, %f1, %f13;
	add.s64 	%rd1, %rd7, %rd18;
	mov.b32 	%r14, 0;
	st.global.u32 	[%rd1], %r14;
	cvt.f64.f32 	%fd1, %f4;
	cvt.f64.f32 	%fd2, %f6;
	mul.f64 	%fd3, %fd2, 0d3FD3333333333333;
	setp.geu.f64 	%p2, %fd3, %fd1;
	@%p2 bra 	$L__BB0_3;
	sqrt.rn.f32 	%f14, %f5;
	abs.f32 	%f15, %f1;
	abs.f32 	%f16, %f2;
	setp.gt.f32 	%p3, %f16, %f15;
	selp.f32 	%f17, %f16, %f15, %p3;
	selp.f32 	%f18, %f15, %f16, %p3;
	div.rn.f32 	%f19, %f18, %f17;
	mul.f32 	%f20, %f19, %f19;
	fma.rn.f32 	%f21, %f20, 0f3B33710B, 0fBC807748;
	fma.rn.f32 	%f22, %f21, %f20, 0f3D2CDAB2;
	fma.rn.f32 	%f23, %f22, %f20, 0fBD992D10;
	fma.rn.f32 	%f24, %f23, %f20, 0f3DD9EA6C;
	fma.rn.f32 	%f25, %f24, %f20, 0fBE117CB1;
	fma.rn.f32 	%f26, %f25, %f20, 0f3E4CBCE0;
	fma.rn.f32 	%f27, %f26, %f20, 0fBEAAAA7D;
	mul.f32 	%f28, %f20, %f27;
	fma.rn.f32 	%f29, %f28, %f19, %f19;
	neg.f32 	%f30, %f29;
	fma.rn.f32 	%f31, 0f3F6EE581, 0f3FD774EB, %f30;
	selp.f32 	%f32, %f31, %f29, %p3;
	selp.f32 	%f33, 0f3F6EE581, 0f3FEEE581, %p3;
	selp.f32 	%f34, %f29, %f30, %p3;
	mov.b32 	%r15, %f1;
	fma.rn.f32 	%f35, %f33, 0f3FD774EB, %f34;
	setp.lt.s32 	%p4, %r15, 0;
	selp.f32 	%f36, %f35, %f32, %p4;
	add.f32 	%f37, %f15, %f16;
	setp.eq.f32 	%p5, %f17, 0f00000000;
	selp.f32 	%f38, 0f40490FDB, 0f00000000, %p4;
	setp.eq.f32 	%p6, %f15, %f16;
	selp.f32 	%f39, 0f4016CBE4, 0f3F490FDB, %p4;
	selp.f32 	%f40, %f39, %f36, %p6;
	selp.f32 	%f41, %f38, %f40, %p5;
	abs.f32 	%f42, %f37;
	setp.nan.f32 	%p7, %f42, %f42;
	copysign.f32 	%f43, %f2, %f41;
	selp.f32 	%f44, %f37, %f43, %p7;
	abs.f32 	%f45, %f14;
	abs.f32 	%f46, %f3;
	setp.gt.f32 	%p8, %f46, %f45;
	selp.f32 	%f47, %f46, %f45, %p8;
	selp.f32 	%f48, %f45, %f46, %p8;
	div.rn.f32 	%f49, %f48, %f47;
	mul.f32 	%f50, %f49, %f49;
	fma.rn.f32 	%f51, %f50, 0f3B33710B, 0fBC807748;
	fma.rn.f32 	%f52, %f51, %f50, 0f3D2CDAB2;
	fma.rn.f32 	%f53, %f52, %f50, 0fBD992D10;
	fma.rn.f32 	%f54, %f53, %f50, 0f3DD9EA6C;
	fma.rn.f32 	%f55, %f54, %f50, 0fBE117CB1;
	fma.rn.f32 	%f56, %f55, %f50, 0f3E4CBCE0;
	fma.rn.f32 	%f57, %f56, %f50, 0fBEAAAA7D;
	mul.f32 	%f58, %f50, %f57;
	fma.rn.f32 	%f59, %f58, %f49, %f49;
	neg.f32 	%f60, %f59;
	fma.rn.f32 	%f61, 0f3F6EE581, 0f3FD774EB, %f60;
	selp.f32 	%f62, %f61, %f59, %p8;
	selp.f32 	%f63, 0f3F6EE581, 0f3FEEE581, %p8;
	selp.f32 	%f64, %f59, %f60, %p8;
	mov.b32 	%r16, %f14;
	fma.rn.f32 	%f65, %f63, 0f3FD774EB, %f64;
	setp.lt.s32 	%p9, %r16, 0;
	selp.f32 	%f66, %f65, %f62, %p9;
	add.f32 	%f67, %f46, %f45;
	setp.eq.f32 	%p10, %f47, 0f00000000;
	selp.f32 	%f68, 0f40490FDB, 0f00000000, %p9;
	setp.eq.f32 	%p11, %f45, %f46;
	selp.f32 	%f69, 0f4016CBE4, 0f3F490FDB, %p9;
	selp.f32 	%f70, %f69, %f66, %p11;
	selp.f32 	%f71, %f68, %f70, %p10;
	abs.f32 	%f72, %f67;
	setp.nan.f32 	%p12, %f72, %f72;
	copysign.f32 	%f73, %f3, %f71;
	selp.f32 	%f74, %f67, %f73, %p12;
	cvt.f64.f32 	%fd4, %f44;
	setp.lt.f64 	%p13, %fd4, 0d400921FB54442D18;
	selp.f64 	%fd5, %fd4, 0dC00921FB60000000, %p13;
	setp.gt.f64 	%p14, %fd5, 0dC00921FB54442D18;
	add.f64 	%fd6, %fd5, 0d400921FB54442D18;
	selp.f64 	%fd7, %fd6, 0dBE7777A5D0000000, %p14;
	cvt.rn.f32.f64 	%f75, %fd7;
	cvt.f64.f32 	%fd8, %f74;
	setp.lt.f64 	%p15, %fd8, 0d3FF921FB54442D18;
	selp.f64 	%fd9, %fd8, 0d3FF921FB60000000, %p15;
	setp.gt.f64 	%p16, %fd9, 0dBFF921FB54442D18;
	add.f64 	%fd10, %fd9, 0d3FF921FB54442D18;
	selp.f64 	%fd11, %fd10, 0dBE6777A5D0000000, %p16;
	cvt.rn.f32.f64 	%f76, %fd11;
	cvt.rn.f32.s32 	%f77, %r2;
	mul.f32 	%f78, %f77, %f75;
	mul.f32 	%f79, %f78, 0f3F000000;
	cvt.f64.f32 	%fd12, %f79;
	div.rn.f64 	%fd13, %fd12, 0d400921FB54442D18;
	cvt.rn.f32.f64 	%f80, %fd13;
	cvt.rn.f32.s32 	%f81, %r3;
	mul.f32 	%f82, %f81, %f76;
	cvt.f64.f32 	%fd14, %f82;
	div.rn.f64 	%fd15, %fd14, 0d400921FB54442D18;
	cvt.rn.f32.f64 	%f83, %fd15;
	cvt.rn.f32.s32 	%f84, %r4;
	mul.f32 	%f85, %f4, %f84;
	div.rn.f32 	%f86, %f85, %f6;
	add.s32 	%r17, %r2, -1;
	cvt.rzi.s32.f32 	%r18, %f80;
	min.s32 	%r19, %r17, %r18;
	add.s32 	%r20, %r3, -1;
	cvt.rzi.s32.f32 	%r21, %f83;
	min.s32 	%r22, %r20, %r21;
	add.s32 	%r23, %r4, -1;
	cvt.rzi.s32.f32 	%r24, %f86;
	min.s32 	%r25, %r23, %r24;
	mad.lo.s32 	%r26, %r25, %r3, %r22;
	mad.lo.s32 	%r27, %r26, %r2, %r19;
	add.s32 	%r28, %r27, 1;
	st.global.u32 	[%rd1], %r28;
$L__BB0_3:
	ret;

}
	// .globl	_Z28build_fuzzy_spherical_kerneliiiifPKfS0_PKiS0_PiPf
.visible .entry _Z28build_fuzzy_spherical_kerneliiiifPKfS0_PKiS0_PiPf(
	.param .u32 _Z28build_fuzzy_spherical_kerneliiiifPKfS0_PKiS0_PiPf_param_0,
	.param .u32 _Z28build_fuzzy_spherical_kerneliiiifPKfS0_PKiS0_PiPf_param_1,
	.param .u32 _Z28build_fuzzy_spherical_kerneliiiifPKfS0_PKiS0_PiPf_param_2,
	.param .u32 _Z28build_fuzzy_spherical_kerneliiiifPKfS0_PKiS0_PiPf_param_3,
	.param .f32 _Z28build_fuzzy_spherical_kerneliiiifPKfS0_PKiS0_PiPf_param_4,
	.param .u64 .ptr .align 1 _Z28build_fuzzy_spherical_kerneliiiifPKfS0_PKiS0_PiPf_param_5,
	.param .u64 .ptr .align 1 _Z28build_fuzzy_spherical_kerneliiiifPKfS0_PKiS0_PiPf_param_6,
	.param .u64 .ptr .align 1 _Z28build_fuzzy_spherical_kerneliiiifPKfS0_PKiS0_PiPf_param_7,
	.param .u64 .ptr .align 1 _Z28build_fuzzy_spherical_kerneliiiifPKfS0_PKiS0_PiPf_param_8,
	.param .u64 .ptr .align 1 _Z28build_fuzzy_spherical_kerneliiiifPKfS0_PKiS0_PiPf_param_9,
	.param .u64 .ptr .align 1 _Z28build_fuzzy_spherical_kerneliiiifPKfS0_PKiS0_PiPf_param_10
)
{
	.reg .pred 	%p<18>;
	.reg .b32 	%r<38>;
	.reg .b32 	%f<100>;
	.reg .b64 	%rd<25>;
	.reg .b64 	%fd<15>;

	ld.param.u32 	%r8, [_Z28build_fuzzy_spherical_kerneliiiifPKfS0_PKiS0_PiPf_param_0];
	ld.param.u32 	%r5, [_Z28build_fuzzy_spherical_kerneliiiifPKfS0_PKiS0_PiPf_param_1];
	ld.param.u32 	%r6, [_Z28build_fuzzy_spherical_kerneliiiifPKfS0_PKiS0_PiPf_param_2];
	ld.param.u32 	%r7, [_Z28build_fuzzy_spherical_kerneliiiifPKfS0_PKiS0_PiPf_param_3];
	ld.param.f32 	%f3, [_Z28build_fuzzy_spherical_kerneliiiifPKfS0_PKiS0_PiPf_param_4];
	ld.param.u64 	%rd4, [_Z28build_fuzzy_spherical_kerneliiiifPKfS0_PKiS0_PiPf_param_6];
	ld.param.u64 	%rd5, [_Z28build_fuzzy_spherical_kerneliiiifPKfS0_PKiS0_PiPf_param_7];
	ld.param.u64 	%rd6, [_Z28build_fuzzy_spherical_kerneliiiifPKfS0_PKiS0_PiPf_param_8];
	ld.param.u64 	%rd7, [_Z28build_fuzzy_spherical_kerneliiiifPKfS0_PKiS0_PiPf_param_9];
	ld.param.u64 	%rd8, [_Z28build_fuzzy_spherical_kerneliiiifPKfS0_PKiS0_PiPf_param_10];
	mov.u32 	%r9, %ctaid.x;
	mov.u32 	%r10, %ntid.x;
	mov.u32 	%r11, %tid.x;
	mad.lo.s32 	%r1, %r9, %r10, %r11;
	setp.ge.s32 	%p1, %r1, %r8;
	@%p1 bra 	$L__BB1_3;
	ld.param.u64 	%rd24, [_Z28build_fuzzy_spherical_kerneliiiifPKfS0_PKiS0_PiPf_param_5];
	cvta.to.global.u64 	%rd9, %rd7;
	cvta.to.global.u64 	%rd10, %rd8;
	cvta.to.global.u64 	%rd11, %rd5;
	cvta.to.global.u64 	%rd12, %rd4;
	cvta.to.global.u64 	%rd13, %rd24;
	cvta.to.global.u64 	%rd14, %rd6;
	shl.b32 	%r12, %r1, 1;
	mul.wide.s32 	%rd15, %r12, 4;
	add.s64 	%rd16, %rd11, %rd15;
	ld.global.u32 	%r13, [%rd16];
	ld.global.u32 	%r14, [%rd16+4];
	mul.lo.s32 	%r15, %r13, 3;
	mul.wide.s32 	%rd17, %r15, 4;
	add.s64 	%rd18, %rd12, %rd17;
	ld.global.f32 	%f4, [%rd18];
	ld.global.f32 	%f5, [%rd18+4];
	ld.global.f32 	%f6, [%rd18+8];
	mul.lo.s32 	%r16, %r14, 3;
	mul.wide.s32 	%rd19, %r16, 4;
	add.s64 	%rd20, %rd13, %rd19;
	ld.global.f32 	%f7, [%rd20];
	ld.global.f32 	%f8, [%rd20+4];
	ld.global.f32 	%f9, [%rd20+8];
	sub.f32 	%f10, %f7, %f4;
	sub.f32 	%f11, %f8, %f5;
	sub.f32 	%f12, %f9, %f6;
	mul.wide.s32 	%rd21, %r1, 4;
	add.s64 	%rd22, %rd14, %rd21;
	ld.global.f32 	%f13, [%rd22];
	mul.f32 	%f14, %f11, %f11;
	fma.rn.f32 	%f15, %f10, %f10, %f14;
	sqrt.rn.f32 	%f16, %f15;
	div.rn.f32 	%f17, %f13, %f3;
	mov.f32 	%f18, 0f3F800000;
	sub.f32 	%f19, %f18, %f17;
	cvt.f64.f32 	%fd1, %f19;
	max.f64 	%fd2, %fd1, 0d0000000000000000;
	cvt.rn.f32.f64 	%f20, %fd2;
	mul.lo.s32 	%r17, %r1, 3;
	mul.wide.s32 	%rd23, %r17, 4;
	add.s64 	%rd1, %rd9, %rd23;
	mov.b32 	%r18, 0;
	st.global.u32 	[%rd1], %r18;
	add.s64 	%rd2, %rd10, %rd23;
	st.global.f32 	[%rd2], %f20;
	abs.f32 	%f21, %f10;
	abs.f32 	%f22, %f11;
	setp.gt.f32 	%p2, %f22, %f21;
	selp.f32 	%f23, %f22, %f21, %p2;
	selp.f32 	%f24, %f21, %f22, %p2;
	div.rn.f32 	%f25, %f24, %f23;
	mul.f32 	%f26, %f25, %f25;
	fma.rn.f32 	%f27, %f26, 0f3B33710B, 0fBC807748;
	fma.rn.f32 	%f28, %f27, %f26, 0f3D2CDAB2;
	fma.rn.f32 	%f29, %f28, %f26, 0fBD992D10;
	fma.rn.f32 	%f30, %f29, %f26, 0f3DD9EA6C;
	fma.rn.f32 	%f31, %f30, %f26, 0fBE117CB1;
	fma.rn.f32 	%f32, %f31, %f26, 0f3E4CBCE0;
	fma.rn.f32 	%f33, %f32, %f26, 0fBEAAAA7D;
	mul.f32 	%f34, %f26, %f33;
	fma.rn.f32 	%f35, %f34, %f25, %f25;
	neg.f32 	%f36, %f35;
	fma.rn.f32 	%f37, 0f3F6EE581, 0f3FD774EB, %f36;
	selp.f32 	%f38, %f37, %f35, %p2;
	selp.f32 	%f39, 0f3F6EE581, 0f3FEEE581, %p2;
	selp.f32 	%f40, %f35, %f36, %p2;
	mov.b32 	%r19, %f10;
	fma.rn.f32 	%f41, %f39, 0f3FD774EB, %f40;
	setp.lt.s32 	%p3, %r19, 0;
	selp.f32 	%f42, %f41, %f38, %p3;
	add.f32 	%f43, %f21, %f22;
	setp.eq.f32 	%p4, %f23, 0f00000000;
	selp.f32 	%f44, 0f40490FDB, 0f00000000, %p3;
	setp.eq.f32 	%p5, %f21, %f22;
	selp.f32 	%f45, 0f4016CBE4, 0f3F490FDB, %p3;
	selp.f32 	%f46, %f45, %f42, %p5;
	selp.f32 	%f47, %f44, %f46, %p4;
	abs.f32 	%f48, %f43;
	setp.nan.f32 	%p6, %f48, %f48;
	copysign.f32 	%f49, %f11, %f47;
	selp.f32 	%f50, %f43, %f49, %p6;
	abs.f32 	%f51, %f16;
	abs.f32 	%f52, %f12;
	setp.gt.f32 	%p7, %f52, %f51;
	selp.f32 	%f53, %f52, %f51, %p7;
	selp.f32 	%f54, %f51, %f52, %p7;
	div.rn.f32 	%f55, %f54, %f53;
	mul.f32 	%f56, %f55, %f55;
	fma.rn.f32 	%f57, %f56, 0f3B33710B, 0fBC807748;
	fma.rn.f32 	%f58, %f57, %f56, 0f3D2CDAB2;
	fma.rn.f32 	%f59, %f58, %f56, 0fBD992D10;
	fma.rn.f32 	%f60, %f59, %f56, 0f3DD9EA6C;
	fma.rn.f32 	%f61, %f60, %f56, 0fBE117CB1;
	fma.rn.f32 	%f62, %f61, %f56, 0f3E4CBCE0;
	fma.rn.f32 	%f63, %f62, %f56, 0fBEAAAA7D;
	mul.f32 	%f64, %f56, %f63;
	fma.rn.f32 	%f65, %f64, %f55, %f55;
	neg.f32 	%f66, %f65;
	fma.rn.f32 	%f67, 0f3F6EE581, 0f3FD774EB, %f66;
	selp.f32 	%f68, %f67, %f65, %p7;
	selp.f32 	%f69, 0f3F6EE581, 0f3FEEE581, %p7;
	selp.f32 	%f70, %f65, %f66, %p7;
	mov.b32 	%r20, %f16;
	fma.rn.f32 	%f71, %f69, 0f3FD774EB, %f70;
	setp.lt.s32 	%p8, %r20, 0;
	selp.f32 	%f72, %f71, %f68, %p8;
	add.f32 	%f73, %f52, %f51;
	setp.eq.f32 	%p9, %f53, 0f00000000;
	selp.f32 	%f74, 0f40490FDB, 0f00000000, %p8;
	setp.eq.f32 	%p10, %f51, %f52;
	selp.f32 	%f75, 0f4016CBE4, 0f3F490FDB, %p8;
	selp.f32 	%f76, %f75, %f72, %p10;
	selp.f32 	%f77, %f74, %f76, %p9;
	abs.f32 	%f78, %f73;
	setp.nan.f32 	%p11, %f78, %f78;
	copysign.f32 	%f79, %f12, %f77;
	selp.f32 	%f80, %f73, %f79, %p11;
	cvt.f64.f32 	%fd3, %f50;
	setp.lt.f64 	%p12, %fd3, 0d400921FB54442D18;
	selp.f64 	%fd4, %fd3, 0dC00921FB60000000, %p12;
	setp.gt.f64 	%p13, %fd4, 0dC00921FB54442D18;
	add.f64 	%fd5, %fd4, 0d400921FB54442D18;
	selp.f64 	%fd6, %fd5, 0dBE7777A5D0000000, %p13;
	cvt.rn.f32.f64 	%f81, %fd6;
	cvt.f64.f32 	%fd7, %f80;
	setp.lt.f64 	%p14, %fd7, 0d3FF921FB54442D18;
	selp.f64 	%fd8, %fd7, 0d3FF921FB60000000, %p14;
	setp.gt.f64 	%p15, %fd8, 0dBFF921FB54442D18;
	add.f64 	%fd9, %fd8, 0d3FF921FB54442D18;
	selp.f64 	%fd10, %fd9, 0dBE6777A5D0000000, %p15;
	cvt.rn.f32.f64 	%f82, %fd10;
	cvt.rn.f32.s32 	%f83, %r5;
	mul.f32 	%f84, %f83, %f81;
	mul.f32 	%f85, %f84, 0f3F000000;
	cvt.f64.f32 	%fd11, %f85;
	div.rn.f64 	%fd12, %fd11, 0d400921FB54442D18;
	cvt.rn.f32.f64 	%f86, %fd12;
	cvt.rn.f32.s32 	%f87, %r6;
	mul.f32 	%f88, %f87, %f82;
	cvt.f64.f32 	%fd13, %f88;
	div.rn.f64 	%fd14, %fd13, 0d400921FB54442D18;
	cvt.rn.f32.f64 	%f89, %fd14;
	cvt.rn.f32.s32 	%f90, %r7;
	mul.f32 	%f91, %f13, %f90;
	div.rn.f32 	%f92, %f91, %f3;
	add.s32 	%r21, %r5, -1;
	cvt.rzi.s32.f32 	%r22, %f86;
	min.s32 	%r23, %r21, %r22;
	add.s32 	%r24, %r6, -1;
	cvt.rzi.s32.f32 	%r25, %f89;
	min.s32 	%r26, %r24, %r25;
	add.s32 	%r27, %r7, -1;
	cvt.rzi.s32.f32 	%r28, %f92;
	min.s32 	%r29, %r27, %r28;
	cvt.rn.f32.s32 	%f93, %r26;
	sub.f32 	%f94, %f89, %f93;
	setp.lt.f32 	%p16, %f94, 0f3F000000;
	max.s32 	%r30, %r26, 1;
	add.s32 	%r31, %r30, -1;
	add.s32 	%r32, %r26, 1;
	min.s32 	%r33, %r24, %r32;
	selp.b32 	%r2, %r31, %r33, %p16;
	setp.eq.s32 	%p17, %r26, %r2;
	add.f32 	%f95, %f94, 0fBF000000;
	abs.f32 	%f1, %f95;
	sub.f32 	%f96, %f18, %f1;
	selp.f32 	%f97, 0f3F800000, %f96, %p17;
	mul.lo.s32 	%r3, %r29, %r6;
	add.s32 	%r4, %r23, 1;
	sub.f32 	%f2, %f18, %f20;
	add.s32 	%r34, %r26, %r3;
	mad.lo.s32 	%r35, %r34, %r5, %r4;
	st.global.u32 	[%rd1+4], %r35;
	mul.f32 	%f98, %f2, %f97;
	st.global.f32 	[%rd2+4], %f98;
	@%p17 bra 	$L__BB1_3;
	add.s32 	%r36, %r2, %r3;
	mad.lo.s32 	%r37, %r36, %r5, %r4;
	st.global.u32 	[%rd1+8], %r37;
	mul.f32 	%f99, %f2, %f1;
	st.global.f32 	[%rd2+8], %f99;
$L__BB1_3:
	ret;

}


// ===== COMPILED SASS (sm_100) =====

	.target	sm_100

	.elftype	@"ET_EXEC"


//--------------------- .note.nv.tkinfo           --------------------------
	.section	.note.nv.tkinfo,"",@"SHT_NOTE"
	.sectionflags	@"SHF_NOTE_NV_TKINFO"
	.tkinfo
        /*0018*/ 	.word	0x00000002
        /*0030*/ 	.string	""
        /*0030*/ 	.string	"ptxas"
        /*0030*/ 	.string	"Cuda compilation tools, release 13.0, V13.0.88"
        /*0030*/ 	.string	"Build cuda_13.0.r13.0/compiler.36424714_0"
        /*0030*/ 	.string	"-arch sm_100 -m 64 "



//--------------------- .note.nv.cuinfo           --------------------------
	.section	.note.nv.cuinfo,"",@"SHT_NOTE"
	.sectionflags	@"SHF_NOTE_NV_CUINFO"
        /*0018*/ 	.short	0x0002
        /*001a*/ 	.short	0x0064
        /*001c*/ 	.short	0x0082
	.zero		2


//--------------------- .nv.info                  --------------------------
	.section	.nv.info,"",@"SHT_CUDA_INFO"
	.align	4


	//----- nvinfo : EIATTR_REGCOUNT
	.align		4
        /*0000*/ 	.byte	0x04, 0x2f
        /*0002*/ 	.short	(.L_1 - .L_0)
	.align		4
.L_0:
        /*0004*/ 	.word	index@(_Z22build_spherical_kerneliiiifPKfS0_PKiS0_Pi)
        /*0008*/ 	.word	0x0000001d


	//----- nvinfo : EIATTR_FRAME_SIZE
	.align		4
.L_1:
        /*000c*/ 	.byte	0x04, 0x11
        /*000e*/ 	.short	(.L_3 - .L_2)
	.align		4
.L_2:
        /*0010*/ 	.word	index@($__internal_5_$__cuda_sm3x_div_rn_noftz_f32_slowpath)
        /*0014*/ 	.word	0x00000000


	//----- nvinfo : EIATTR_FRAME_SIZE
	.align		4
.L_3:
        /*0018*/ 	.byte	0x04, 0x11
        /*001a*/ 	.short	(.L_5 - .L_4)
	.align		4
.L_4:
        /*001c*/ 	.word	index@($__internal_4_$__cuda_sm20_sqrt_rn_f32_slowpath)
        /*0020*/ 	.word	0x00000000


	//----- nvinfo : EIATTR_FRAME_SIZE
	.align		4
.L_5:
        /*0024*/ 	.byte	0x04, 0x11
        /*0026*/ 	.short	(.L_7 - .L_6)
	.align		4
.L_6:
        /*0028*/ 	.word	index@($__internal_3_$__cuda_sm20_div_rn_f64_full)
        /*002c*/ 	.word	0x00000000


	//----- nvinfo : EIATTR_FRAME_SIZE
	.align		4
.L_7:
        /*0030*/ 	.byte	0x04, 0x11
        /*0032*/ 	.short	(.L_9 - .L_8)
	.align		4
.L_8:
        /*0034*/ 	.word	index@(_Z22build_spherical_kerneliiiifPKfS0_PKiS0_Pi)
        /*0038*/ 	.word	0x00000000


	//----- nvinfo : EIATTR_REGCOUNT
	.align		4
.L_9:
        /*003c*/ 	.byte	0x04, 0x2f
        /*003e*/ 	.short	(.L_11 - .L_10)
	.align		4
.L_10:
        /*0040*/ 	.word	index@(_Z28build_fuzzy_spherical_kerneliiiifPKfS0_PKiS0_PiPf)
        /*0044*/ 	.word	0x0000001e


	//----- nvinfo : EIATTR_FRAME_SIZE
	.align		4
.L_11:
        /*0048*/ 	.byte	0x04, 0x11
        /*004a*/ 	.short	(.L_13 - .L_12)
	.align		4
.L_12:
        /*004c*/ 	.word	index@($__internal_2_$__cuda_sm3x_div_rn_noftz_f32_slowpath)
        /*0050*/ 	.word	0x00000000


	//----- nvinfo : EIATTR_FRAME_SIZE
	.align		4
.L_13:
        /*0054*/ 	.byte	0x04, 0x11
        /*0056*/ 	.short	(.L_15 - .L_14)
	.align		4
.L_14:
        /*0058*/ 	.word	index@($__internal_1_$__cuda_sm20_sqrt_rn_f32_slowpath)
        /*005c*/ 	.word	0x00000000


	//----- nvinfo : EIATTR_FRAME_SIZE
	.align		4
.L_15:
        /*0060*/ 	.byte	0x04, 0x11
        /*0062*/ 	.short	(.L_17 - .L_16)
	.align		4
.L_16:
        /*0064*/ 	.word	index@($__internal_0_$__cuda_sm20_div_rn_f64_full)
        /*0068*/ 	.word	0x00000000


	//----- nvinfo : EIATTR_FRAME_SIZE
	.align		4
.L_17:
        /*006c*/ 	.byte	0x04, 0x11
        /*006e*/ 	.short	(.L_19 - .L_18)
	.align		4
.L_18:
        /*0070*/ 	.word	index@(_Z28build_fuzzy_spherical_kerneliiiifPKfS0_PKiS0_PiPf)
        /*0074*/ 	.word	0x00000000


	//----- nvinfo : EIATTR_MIN_STACK_SIZE
	.align		4
.L_19:
        /*0078*/ 	.byte	0x04, 0x12
        /*007a*/ 	.short	(.L_21 - .L_20)
	.align		4
.L_20:
        /*007c*/ 	.word	index@(_Z28build_fuzzy_spherical_kerneliiiifPKfS0_PKiS0_PiPf)
        /*0080*/ 	.word	0x00000000


	//----- nvinfo : EIATTR_MIN_STACK_SIZE
	.align		4
.L_21:
        /*0084*/ 	.byte	0x04, 0x12
        /*0086*/ 	.short	(.L_23 - .L_22)
	.align		4
.L_22:
        /*0088*/ 	.word	index@(_Z22build_spherical_kerneliiiifPKfS0_PKiS0_Pi)
        /*008c*/ 	.word	0x00000000
.L_23:


//--------------------- .nv.compat                --------------------------
	.section	.nv.compat,"",@"SHT_CUDA_COMPAT_INFO"
	.align	4
        /*0000*/ 	.byte	0x02, 0x09, 0x00, 0x00, 0x02, 0x02, 0x01, 0x00, 0x02, 0x05, 0x05, 0x00, 0x03, 0x07, 0x01, 0x01
        /*0010*/ 	.byte	0x02, 0x03, 0x00, 0x00, 0x02, 0x06, 0x01, 0x00, 0x04, 0x0b, 0x08, 0x00, 0x01, 0x00, 0x00, 0x00
        /*0020*/ 	.byte	0x00, 0x00, 0x00, 0x00


//--------------------- .nv.info._Z28build_fuzzy_spherical_kerneliiiifPKfS0_PKiS0_PiPf --------------------------
	.section	.nv.info._Z28build_fuzzy_spherical_kerneliiiifPKfS0_PKiS0_PiPf,"",@"SHT_CUDA_INFO"
	.sectionflags	@""
	.align	4


	//----- nvinfo : EIATTR_CUDA_API_VERSION
	.align		4
        /*0000*/ 	.byte	0x04, 0x37
        /*0002*/ 	.short	(.L_25 - .L_24)
.L_24:
        /*0004*/ 	.word	0x00000082


	//----- nvinfo : EIATTR_KPARAM_INFO
	.align		4
.L_25:
        /*0008*/ 	.byte	0x04, 0x17
        /*000a*/ 	.short	(.L_27 - .L_26)
.L_26:
        /*000c*/ 	.word	0x00000000
        /*0010*/ 	.short	0x000a
        /*0012*/ 	.short	0x0040
        /*0014*/ 	.byte	0x00, 0xf5, 0x21, 0x00


	//----- nvinfo : EIATTR_KPARAM_INFO
	.align		4
.L_27:
        /*0018*/ 	.byte	0x04, 0x17
        /*001a*/ 	.short	(.L_29 - .L_28)
.L_28:
        /*001c*/ 	.word	0x00000000
        /*0020*/ 	.short	0x0009
        /*0022*/ 	.short	0x0038
        /*0024*/ 	.byte	0x00, 0xf5, 0x21, 0x00


	//----- nvinfo : EIATTR_KPARAM_INFO
	.align		4
.L_29:
        /*0028*/ 	.byte	0x04, 0x17
        /*002a*/ 	.short	(.L_31 - .L_30)
.L_30:
        /*002c*/ 	.word	0x00000000
        /*0030*/ 	.short	0x0008
        /*0032*/ 	.short	0x0030
        /*0034*/ 	.byte	0x00, 0xf5, 0x21, 0x00


	//----- nvinfo : EIATTR_KPARAM_INFO
	.align		4
.L_31:
        /*0038*/ 	.byte	0x04, 0x17
        /*003a*/ 	.short	(.L_33 - .L_32)
.L_32:
        /*003c*/ 	.word	0x00000000
        /*0040*/ 	.short	0x0007
        /*0042*/ 	.short	0x0028
        /*0044*/ 	.byte	0x00, 0xf5, 0x21, 0x00


	//----- nvinfo : EIATTR_KPARAM_INFO
	.align		4
.L_33:
        /*0048*/ 	.byte	0x04, 0x17
        /*004a*/ 	.short	(.L_35 - .L_34)
.L_34:
        /*004c*/ 	.word	0x00000000
        /*0050*/ 	.short	0x0006
        /*0052*/ 	.short	0x0020
        /*0054*/ 	.byte	0x00, 0xf5, 0x21, 0x00


	//----- nvinfo : EIATTR_KPARAM_INFO
	.align		4
.L_35:
        /*0058*/ 	.byte	0x04, 0x17
        /*005a*/ 	.short	(.L_37 - .L_36)
.L_36:
        /*005c*/ 	.word	0x00000000
        /*0060*/ 	.short	0x0005
        /*0062*/ 	.short	0x0018
        /*0064*/ 	.byte	0x00, 0xf5, 0x21, 0x00


	//----- nvinfo : EIATTR_KPARAM_INFO
	.align		4
.L_37:
        /*0068*/ 	.byte	0x04, 0x17
        /*006a*/ 	.short	(.L_39 - .L_38)
.L_38:
        /*006c*/ 	.word	0x00000000
        /*0070*/ 	.short	0x0004
        /*0072*/ 	.short	0x0010
        /*0074*/ 	.byte	0x00, 0xf0, 0x11, 0x00


	//----- nvinfo : EIATTR_KPARAM_INFO
	.align		4
.L_39:
        /*0078*/ 	.byte	0x04, 0x17
        /*007a*/ 	.short	(.L_41 - .L_40)
.L_40:
        /*007c*/ 	.word	0x00000000
        /*0080*/ 	.short	0x0003
        /*0082*/ 	.short	0x000c
        /*0084*/ 	.byte	0x00, 0xf0, 0x11, 0x00


	//----- nvinfo : EIATTR_KPARAM_INFO
	.align		4
.L_41:
        /*0088*/ 	.byte	0x04, 0x17
        /*008a*/ 	.short	(.L_43 - .L_42)
.L_42:
        /*008c*/ 	.word	0x00000000
        /*0090*/ 	.short	0x0002
        /*0092*/ 	.short	0x0008
        /*0094*/ 	.byte	0x00, 0xf0, 0x11, 0x00


	//----- nvinfo : EIATTR_KPARAM_INFO
	.align		4
.L_43:
        /*0098*/ 	.byte	0x04, 0x17
        /*009a*/ 	.short	(.L_45 - .L_44)
.L_44:
        /*009c*/ 	.word	0x00000000
        /*00a0*/ 	.short	0x0001
        /*00a2*/ 	.short	0x0004
        /*00a4*/ 	.byte	0x00, 0xf0, 0x11, 0x00


	//----- nvinfo : EIATTR_KPARAM_INFO
	.align		4
.L_45:
        /*00a8*/ 	.byte	0x04, 0x17
        /*00aa*/ 	.short	(.L_47 - .L_46)
.L_46:
        /*00ac*/ 	.word	0x00000000
        /*00b0*/ 	.short	0x0000
        /*00b2*/ 	.short	0x0000
        /*00b4*/ 	.byte	0x00, 0xf0, 0x11, 0x00


	//----- nvinfo : EIATTR_SPARSE_MMA_MASK
	.align		4
.L_47:
        /*00b8*/ 	.byte	0x03, 0x50
        /*00ba*/ 	.short	0x0000


	//----- nvinfo : EIATTR_MAXREG_COUNT
	.align		4
        /*00bc*/ 	.byte	0x03, 0x1b
        /*00be*/ 	.short	0x00ff


	//----- nvinfo : EIATTR_MERCURY_ISA_VERSION
	.align		4
        /*00c0*/ 	.byte	0x03, 0x5f
        /*00c2*/ 	.short	0x0101


	//----- nvinfo : EIATTR_VRC_CTA_INIT_COUNT
	.align		4
        /*00c4*/ 	.byte	0x02, 0x4a
	.zero		1
	.zero		1


	//----- nvinfo : EIATTR_EXIT_INSTR_OFFSETS
	.align		4
        /*00c8*/ 	.byte	0x04, 0x1c
        /*00ca*/ 	.short	(.L_49 - .L_48)


	//   ....[0]....
.L_48:
        /*00cc*/ 	.word	0x00000070


	//   ....[1]....
        /*00d0*/ 	.word	0x00001250


	//   ....[2]....
        /*00d4*/ 	.word	0x000012b0


	//----- nvinfo : EIATTR_CRS_STACK_SIZE
	.align		4
.L_49:
        /*00d8*/ 	.byte	0x04, 0x1e
        /*00da*/ 	.short	(.L_51 - .L_50)
.L_50:
        /*00dc*/ 	.word	0x00000000


	//----- nvinfo : EIATTR_CBANK_PARAM_SIZE
	.align		4
.L_51:
        /*00e0*/ 	.byte	0x03, 0x19
        /*00e2*/ 	.short	0x0048


	//----- nvinfo : EIATTR_PARAM_CBANK
	.align		4
        /*00e4*/ 	.byte	0x04, 0x0a
        /*00e6*/ 	.short	(.L_53 - .L_52)
	.align		4
.L_52:
        /*00e8*/ 	.word	index@(.nv.constant0._Z28build_fuzzy_spherical_kerneliiiifPKfS0_PKiS0_PiPf)
        /*00ec*/ 	.short	0x0380
        /*00ee*/ 	.short	0x0048


	//----- nvinfo : EIATTR_SW_WAR
	.align		4
.L_53:
        /*00f0*/ 	.byte	0x04, 0x36
        /*00f2*/ 	.short	(.L_55 - .L_54)
.L_54:
        /*00f4*/ 	.word	0x00000008
.L_55:


//--------------------- .nv.info._Z22build_spherical_kerneliiiifPKfS0_PKiS0_Pi --------------------------
	.section	.nv.info._Z22build_spherical_kerneliiiifPKfS0_PKiS0_Pi,"",@"SHT_CUDA_INFO"
	.sectionflags	@""
	.align	4


	//----- nvinfo : EIATTR_CUDA_API_VERSION
	.align		4
        /*0000*/ 	.byte	0x04, 0x37
        /*0002*/ 	.short	(.L_57 - .L_56)
.L_56:
        /*0004*/ 	.word	0x00000082


	//----- nvinfo : EIATTR_KPARAM_INFO
	.align		4
.L_57:
        /*0008*/ 	.byte	0x04, 0x17
        /*000a*/ 	.short	(.L_59 - .L_58)
.L_58:
        /*000c*/ 	.word	0x00000000
        /*0010*/ 	.short	0x0009
        /*0012*/ 	.short	0x0038
        /*0014*/ 	.byte	0x00, 0xf5, 0x21, 0x00


	//----- nvinfo : EIATTR_KPARAM_INFO
	.align		4
.L_59:
        /*0018*/ 	.byte	0x04, 0x17
        /*001a*/ 	.short	(.L_61 - .L_60)
.L_60:
        /*001c*/ 	.word	0x00000000
        /*0020*/ 	.short	0x0008
        /*0022*/ 	.short	0x0030
        /*0024*/ 	.byte	0x00, 0xf5, 0x21, 0x00


	//----- nvinfo : EIATTR_KPARAM_INFO
	.align		4
.L_61:
        /*0028*/ 	.byte	0x04, 0x17
        /*002a*/ 	.short	(.L_63 - .L_62)
.L_62:
        /*002c*/ 	.word	0x00000000
        /*0030*/ 	.short	0x0007
        /*0032*/ 	.short	0x0028
        /*0034*/ 	.byte	0x00, 0xf5, 0x21, 0x00


	//----- nvinfo : EIATTR_KPARAM_INFO
	.align		4
.L_63:
        /*0038*/ 	.byte	0x04, 0x17
        /*003a*/ 	.short	(.L_65 - .L_64)
.L_64:
        /*003c*/ 	.word	0x00000000
        /*0040*/ 	.short	0x0006
        /*0042*/ 	.short	0x0020
        /*0044*/ 	.byte	0x00, 0xf5, 0x21, 0x00


	//----- nvinfo : EIATTR_KPARAM_INFO
	.align		4
.L_65:
        /*0048*/ 	.byte	0x04, 0x17
        /*004a*/ 	.short	(.L_67 - .L_66)
.L_66:
        /*004c*/ 	.word	0x00000000
        /*0050*/ 	.short	0x0005
        /*0052*/ 	.short	0x0018
        /*0054*/ 	.byte	0x00, 0xf5, 0x21, 0x00


	//----- nvinfo : EIATTR_KPARAM_INFO
	.align		4
.L_67:
        /*0058*/ 	.byte	0x04, 0x17
        /*005a*/ 	.short	(.L_69 - .L_68)
.L_68:
        /*005c*/ 	.word	0x00000000
        /*0060*/ 	.short	0x0004
        /*0062*/ 	.short	0x0010
        /*0064*/ 	.byte	0x00, 0xf0, 0x11, 0x00


	//----- nvinfo : EIATTR_KPARAM_INFO
	.align		4
.L_69:
        /*0068*/ 	.byte	0x04, 0x17
        /*006a*/ 	.short	(.L_71 - .L_70)
.L_70:
        /*006c*/ 	.word	0x00000000
        /*0070*/ 	.short	0x0003
        /*0072*/ 	.short	0x000c
        /*0074*/ 	.byte	0x00, 0xf0, 0x11, 0x00


	//----- nvinfo : EIATTR_KPARAM_INFO
	.align		4
.L_71:
        /*0078*/ 	.byte	0x04, 0x17
        /*007a*/ 	.short	(.L_73 - .L_72)
.L_72:
        /*007c*/ 	.word	0x00000000
        /*0080*/ 	.short	0x0002
        /*0082*/ 	.short	0x0008
        /*0084*/ 	.byte	0x00, 0xf0, 0x11, 0x00


	//----- nvinfo : EIATTR_KPARAM_INFO
	.align		4
.L_73:
        /*0088*/ 	.byte	0x04, 0x17
        /*008a*/ 	.short	(.L_75 - .L_74)
.L_74:
        /*008c*/ 	.word	0x00000000
        /*0090*/ 	.short	0x0001
        /*0092*/ 	.short	0x0004
        /*0094*/ 	.byte	0x00, 0xf0, 0x11, 0x00


	//----- nvinfo : EIATTR_KPARAM_INFO
	.align		4
.L_75:
        /*0098*/ 	.byte	0x04, 0x17
        /*009a*/ 	.short	(.L_77 - .L_76)
.L_76:
        /*009c*/ 	.word	0x00000000
        /*00a0*/ 	.short	0x0000
        /*00a2*/ 	.short	0x0000
        /*00a4*/ 	.byte	0x00, 0xf0, 0x11, 0x00


	//----- nvinfo : EIATTR_SPARSE_MMA_MASK
	.align		4
.L_77:
        /*00a8*/ 	.byte	0x03, 0x50
        /*00aa*/ 	.short	0x0000


	//----- nvinfo : EIATTR_MAXREG_COUNT
	.align		4
        /*00ac*/ 	.byte	0x03, 0x1b
        /*00ae*/ 	.short	0x00ff


	//----- nvinfo : EIATTR_MERCURY_ISA_VERSION
	.align		4
        /*00b0*/ 	.byte	0x03, 0x5f
        /*00b2*/ 	.short	0x0101


	//----- nvinfo : EIATTR_VRC_CTA_INIT_COUNT
	.align		4
        /*00b4*/ 	.byte	0x02, 0x4a
	.zero		1
	.zero		1


	//----- nvinfo : EIATTR_EXIT_INSTR_OFFSETS
	.align		4
        /*00b8*/ 	.byte	0x04, 0x1c
        /*00ba*/ 	.short	(.L_79 - .L_78)


	//   ....[0]....
.L_78:
        /*00bc*/ 	.word	0x00000070


	//   ....[1]....
        /*00c0*/ 	.word	0x00000290


	//   ....[2]....
        /*00c4*/ 	.word	0x00001000


	//----- nvinfo : EIATTR_CRS_STACK_SIZE
	.align		4
.L_79:
        /*00c8*/ 	.byte	0x04, 0x1e
        /*00ca*/ 	.short	(.L_81 - .L_80)
.L_80:
        /*00cc*/ 	.word	0x00000000


	//----- nvinfo : EIATTR_CBANK_PARAM_SIZE
	.align		4
.L_81:
        /*00d0*/ 	.byte	0x03, 0x19
        /*00d2*/ 	.short	0x0040


	//----- nvinfo : EIATTR_PARAM_CBANK
	.align		4
        /*00d4*/ 	.byte	0x04, 0x0a
        /*00d6*/ 	.short	(.L_83 - .L_82)
	.align		4
.L_82:
        /*00d8*/ 	.word	index@(.nv.constant0._Z22build_spherical_kerneliiiifPKfS0_PKiS0_Pi)
        /*00dc*/ 	.short	0x0380
        /*00de*/ 	.short	0x0040


	//----- nvinfo : EIATTR_SW_WAR
	.align		4
.L_83:
        /*00e0*/ 	.byte	0x04, 0x36
        /*00e2*/ 	.short	(.L_85 - .L_84)
.L_84:
        /*00e4*/ 	.word	0x00000008
.L_85:


//--------------------- .nv.callgraph             --------------------------
	.section	.nv.callgraph,"",@"SHT_CUDA_CALLGRAPH"
	.align	4
	.sectionentsize	8
	.align		4
        /*0000*/ 	.word	0x00000000
	.align		4
        /*0004*/ 	.word	0xffffffff
	.align		4
        /*0008*/ 	.word	0x00000000
	.align		4
        /*000c*/ 	.word	0xfffffffe
	.align		4
        /*0010*/ 	.word	0x00000000
	.align		4
        /*0014*/ 	.word	0xfffffffd
	.align		4
        /*0018*/ 	.word	0x00000000
	.align		4
        /*001c*/ 	.word	0xfffffffc


//--------------------- .text._Z28build_fuzzy_spherical_kerneliiiifPKfS0_PKiS0_PiPf --------------------------
	.section	.text._Z28build_fuzzy_spherical_kerneliiiifPKfS0_PKiS0_PiPf,"ax",@progbits
	.align	128
        .global         _Z28build_fuzzy_spherical_kerneliiiifPKfS0_PKiS0_PiPf
        .type           _Z28build_fuzzy_spherical_kerneliiiifPKfS0_PKiS0_PiPf,@function
        .size           _Z28build_fuzzy_spherical_kerneliiiifPKfS0_PKiS0_PiPf,(.L_x_66 - _Z28build_fuzzy_spherical_kerneliiiifPKfS0_PKiS0_PiPf)
        .other          _Z28build_fuzzy_spherical_kerneliiiifPKfS0_PKiS0_PiPf,@"STO_CUDA_ENTRY STV_DEFAULT"
_Z28build_fuzzy_spherical_kerneliiiifPKfS0_PKiS0_PiPf:
.text._Z28build_fuzzy_spherical_kerneliiiifPKfS0_PKiS0_PiPf:
[----:B------:R-:W-:Y:S01]  /*0000*/  LDC R1, c[0x0][0x37c] ;  /* 0x0000df00ff017b82 */ /* 0x000fe20000000800 */
[----:B------:R-:W0:Y:S07]  /*0010*/  S2R R3, SR_TID.X ;  /* 0x0000000000037919 */ /* 0x000e2e0000002100 */
[----:B------:R-:W0:Y:S01]  /*0020*/  S2UR UR4, SR_CTAID.X ;  /* 0x00000000000479c3 */ /* 0x000e220000002500 */
[----:B------:R-:W1:Y:S07]  /*0030*/  LDCU UR5, c[0x0][0x380] ;  /* 0x00007000ff0577ac */ /* 0x000e6e0008000800 */
[----:B------:R-:W0:Y:S02]  /*0040*/  LDC R10, c[0x0][0x360] ;  /* 0x0000d800ff0a7b82 */ /* 0x000e240000000800 */
[----:B0-----:R-:W-:-:S05]  /*0050*/  IMAD R10, R10, UR4, R3 ;  /* 0x000000040a0a7c24 */ /* 0x001fca000f8e0203 */
[----:B-1----:R-:W-:-:S13]  /*0060*/  ISETP.GE.AND P0, PT, R10, UR5, PT ;  /* 0x000000050a007c0c */ /* 0x002fda000bf06270 */
[----:B------:R-:W-:Y:S05]  /*0070*/  @P0 EXIT ;  /* 0x000000000000094d */ /* 0x000fea0003800000 */
[----:B------:R-:W0:Y:S01]  /*0080*/  LDC.64 R2, c[0x0][0x3a8] ;  /* 0x0000ea00ff027b82 */ /* 0x000e220000000a00 */
[----:B------:R-:W1:Y:S01]  /*0090*/  LDCU.64 UR4, c[0x0][0x358] ;  /* 0x00006b00ff0477ac */ /* 0x000e620008000a00 */
[----:B------:R-:W-:-:S06]  /*00a0*/  IMAD.SHL.U32 R5, R10, 0x2, RZ ;  /* 0x000000020a057824 */ /* 0x000fcc00078e00ff */
[----:B------:R-:W2:Y:S01]  /*00b0*/  LDC.64 R8, c[0x0][0x398] ;  /* 0x0000e600ff087b82 */ /* 0x000ea20000000a00 */
[----:B0-----:R-:W-:-:S07]  /*00c0*/  IMAD.WIDE R2, R5, 0x4, R2 ;  /* 0x0000000405027825 */ /* 0x001fce00078e0202 */
[----:B------:R-:W0:Y:S01]  /*00d0*/  LDC.64 R4, c[0x0][0x3a0] ;  /* 0x0000e800ff047b82 */ /* 0x000e220000000a00 */
[----:B-1----:R-:W3:Y:S04]  /*00e0*/  LDG.E R0, desc[UR4][R2.64] ;  /* 0x0000000402007981 */ /* 0x002ee8000c1e1900 */
[----:B------:R-:W4:Y:S01]  /*00f0*/  LDG.E R6, desc[UR4][R2.64+0x4] ;  /* 0x0000040402067981 */ /* 0x000f22000c1e1900 */
[----:B---3--:R-:W-:Y:S02]  /*0100*/  IMAD R7, R0, 0x3, RZ ;  /* 0x0000000300077824 */ /* 0x008fe400078e02ff */
[----:B----4-:R-:W-:Y:S02]  /*0110*/  IMAD R11, R6, 0x3, RZ ;  /* 0x00000003060b7824 */ /* 0x010fe400078e02ff */
[----:B0-----:R-:W-:-:S02]  /*0120*/  IMAD.WIDE R4, R7, 0x4, R4 ;  /* 0x0000000407047825 */ /* 0x001fc400078e0204 */
[----:B------:R-:W0:Y:S02]  /*0130*/  LDC.64 R6, c[0x0][0x3b0] ;  /* 0x0000ec00ff067b82 */ /* 0x000e240000000a00 */
[----:B--2---:R-:W-:Y:S01]  /*0140*/  IMAD.WIDE R8, R11, 0x4, R8 ;  /* 0x000000040b087825 */ /* 0x004fe200078e0208 */
[----:B------:R-:W2:Y:S04]  /*0150*/  LDG.E R12, desc[UR4][R4.64] ;  /* 0x00000004040c7981 */ /* 0x000ea8000c1e1900 */
[----:B------:R-:W3:Y:S04]  /*0160*/  LDG.E R11, desc[UR4][R4.64+0x4] ;  /* 0x00000404040b7981 */ /* 0x000ee8000c1e1900 */
[----:B------:R-:W3:Y:S04]  /*0170*/  LDG.E R14, desc[UR4][R8.64+0x4] ;  /* 0x00000404080e7981 */ /* 0x000ee8000c1e1900 */
[----:B------:R-:W2:Y:S04]  /*0180*/  LDG.E R15, desc[UR4][R8.64] ;  /* 0x00000004080f7981 */ /* 0x000ea8000c1e1900 */
[----:B------:R-:W4:Y:S04]  /*0190*/  LDG.E R13, desc[UR4][R4.64+0x8] ;  /* 0x00000804040d7981 */ /* 0x000f28000c1e1900 */
[----:B------:R-:W4:Y:S01]  /*01a0*/  LDG.E R16, desc[UR4][R8.64+0x8] ;  /* 0x0000080408107981 */ /* 0x000f22000c1e1900 */
[----:B0-----:R-:W-:-:S05]  /*01b0*/  IMAD.WIDE R2, R10, 0x4, R6 ;  /* 0x000000040a027825 */ /* 0x001fca00078e0206 */
[----:B------:R0:W5:Y:S01]  /*01c0*/  LDG.E R0, desc[UR4][R2.64] ;  /* 0x0000000402007981 */ /* 0x000162000c1e1900 */
[----:B------:R-:W-:Y:S01]  /*01d0*/  BSSY.RECONVERGENT B0, `(.L_x_0) ;  /* 0x0000011000007945 */ /* 0x000fe20003800200 */
[----:B---3--:R-:W-:Y:S01]  /*01e0*/  FADD R11, -R11, R14 ;  /* 0x0000000e0b0b7221 */ /* 0x008fe20000000100 */
[----:B--2---:R-:W-:-:S03]  /*01f0*/  FADD R6, -R12, R15 ;  /* 0x0000000f0c067221 */ /* 0x004fc60000000100 */
[----:B------:R-:W-:-:S04]  /*0200*/  FMUL R7, R11, R11 ;  /* 0x0000000b0b077220 */ /* 0x000fc80000400000 */
[----:B------:R-:W-:-:S04]  /*0210*/  FFMA R7, R6, R6, R7 ;  /* 0x0000000606077223 */ /* 0x000fc80000000007 */
[----:B------:R-:W-:Y:S01]  /*0220*/  VIADD R14, R7, 0xf3000000 ;  /* 0xf3000000070e7836 */ /* 0x000fe20000000000 */
[----:B------:R0:W1:Y:S04]  /*0230*/  MUFU.RSQ R12, R7 ;  /* 0x00000007000c7308 */ /* 0x0000680000001400 */
[----:B------:R-:W-:Y:S01]  /*0240*/  ISETP.GT.U32.AND P0, PT, R14, 0x727fffff, PT ;  /* 0x727fffff0e00780c */ /* 0x000fe20003f04070 */
[----:B----4-:R-:W-:-:S12]  /*0250*/  FADD R4, -R13, R16 ;  /* 0x000000100d047221 */ /* 0x010fd80000000100 */
[----:B01----:R-:W-:Y:S05]  /*0260*/  @!P0 BRA `(.L_x_1) ;  /* 0x00000000000c8947 */ /* 0x003fea0003800000 */
[----:B------:R-:W-:-:S07]  /*0270*/  MOV R9, 0x290 ;  /* 0x0000029000097802 */ /* 0x000fce0000000f00 */
[----:B-----5:R-:W-:Y:S05]  /*0280*/  CALL.REL.NOINC `($__internal_1_$__cuda_sm20_sqrt_rn_f32_slowpath) ;  /* 0x0000001400887944 */ /* 0x020fea0003c00000 */
[----:B------:R-:W-:Y:S05]  /*0290*/  BRA `(.L_x_2) ;  /* 0x0000000000107947 */ /* 0x000fea0003800000 */
.L_x_1:
[----:B------:R-:W-:Y:S01]  /*02a0*/  FMUL.FTZ R2, R7, R12 ;  /* 0x0000000c07027220 */ /* 0x000fe20000410000 */
[----:B------:R-:W-:-:S03]  /*02b0*/  FMUL.FTZ R12, R12, 0.5 ;  /* 0x3f0000000c0c7820 */ /* 0x000fc60000410000 */
[----:B------:R-:W-:-:S04]  /*02c0*/  FFMA R7, -R2, R2, R7 ;  /* 0x0000000202077223 */ /* 0x000fc80000000107 */
[----:B------:R-:W-:-:S07]  /*02d0*/  FFMA R7, R7, R12, R2 ;  /* 0x0000000c07077223 */ /* 0x000fce0000000002 */
.L_x_2:
[----:B------:R-:W-:Y:S05]  /*02e0*/  BSYNC.RECONVERGENT B0 ;  /* 0x0000000000007941 */ /* 0x000fea0003800200 */
.L_x_0:
[----:B------:R-:W0:Y:S01]  /*02f0*/  LDC R9, c[0x0][0x390] ;  /* 0x0000e400ff097b82 */ /* 0x000e220000000800 */
[----:B------:R-:W-:Y:S01]  /*0300*/  BSSY.RECONVERGENT B0, `(.L_x_3) ;  /* 0x000000e000007945 */ /* 0x000fe20003800200 */
[----:B0-----:R-:W0:Y:S08]  /*0310*/  MUFU.RCP R2, R9 ;  /* 0x0000000900027308 */ /* 0x001e300000001000 */
[----:B-----5:R-:W1:Y:S01]  /*0320*/  FCHK P0, R0, R9 ;  /* 0x0000000900007302 */ /* 0x020e620000000000 */
[----:B0-----:R-:W-:-:S04]  /*0330*/  FFMA R3, R2, -R9, 1 ;  /* 0x3f80000002037423 */ /* 0x001fc80000000809 */
[----:B------:R-:W-:-:S04]  /*0340*/  FFMA R3, R2, R3, R2 ;  /* 0x0000000302037223 */ /* 0x000fc80000000002 */
[----:B------:R-:W-:-:S04]  /*0350*/  FFMA R2, R0, R3, RZ ;  /* 0x0000000300027223 */ /* 0x000fc800000000ff */
[----:B------:R-:W-:-:S04]  /*0360*/  FFMA R5, R2, -R9, R0 ;  /* 0x8000000902057223 */ /* 0x000fc80000000000 */
[----:B------:R-:W-:Y:S01]  /*0370*/  FFMA R2, R3, R5, R2 ;  /* 0x0000000503027223 */ /* 0x000fe20000000002 */
[----:B-1----:R-:W-:Y:S06]  /*0380*/  @!P0 BRA `(.L_x_4) ;  /* 0x0000000000148947 */ /* 0x002fec0003800000 */
[----:B------:R-:W0:Y:S01]  /*0390*/  LDCU UR6, c[0x0][0x390] ;  /* 0x00007200ff0677ac */ /* 0x000e220008000800 */
[----:B------:R-:W-:Y:S01]  /*03a0*/  IMAD.MOV.U32 R2, RZ, RZ, R0 ;  /* 0x000000ffff027224 */ /* 0x000fe200078e0000 */
[----:B------:R-:W-:Y:S01]  /*03b0*/  MOV R8, 0x3e0 ;  /* 0x000003e000087802 */ /* 0x000fe20000000f00 */
[----:B0-----:R-:W-:-:S07]  /*03c0*/  IMAD.U32 R5, RZ, RZ, UR6 ;  /* 0x00000006ff057e24 */ /* 0x001fce000f8e00ff */
[----:B------:R-:W-:Y:S05]  /*03d0*/  CALL.REL.NOINC `($__internal_2_$__cuda_sm3x_div_rn_noftz_f32_slowpath) ;  /* 0x00000014008c7944 */ /* 0x000fea0003c00000 */
.L_x_4:
[----:B------:R-:W-:Y:S05]  /*03e0*/  BSYNC.RECONVERGENT B0 ;  /* 0x0000000000007941 */ /* 0x000fea0003800200 */
.L_x_3:
[----:B------:R-:W-:Y:S01]  /*03f0*/  FADD R2, -R2, 1 ;  /* 0x3f80000002027421 */ /* 0x000fe20000000100 */
[----:B------:R-:W0:Y:S01]  /*0400*/  LDC.64 R14, c[0x0][0x3b8] ;  /* 0x0000ee00ff0e7b82 */ /* 0x000e220000000a00 */
[----:B------:R-:W-:Y:S01]  /*0410*/  IMAD.MOV.U32 R8, RZ, RZ, RZ ;  /* 0x000000ffff087224 */ /* 0x000fe200078e00ff */
[CC--:B------:R-:W-:Y:S01]  /*0420*/  FSETP.GT.AND P2, PT, |R11|.reuse, |R6|.reuse, PT ;  /* 0x400000060b00720b */ /* 0x0c0fe20003f44200 */
[----:B------:R-:W-:Y:S01]  /*0430*/  IMAD R5, R10, 0x3, RZ ;  /* 0x000000030a057824 */ /* 0x000fe200078e02ff */
[----:B------:R-:W-:Y:S01]  /*0440*/  BSSY.RECONVERGENT B0, `(.L_x_5) ;  /* 0x000001e000007945 */ /* 0x000fe20003800200 */
[----:B------:R-:W1:Y:S01]  /*0450*/  F2F.F64.F32 R2, R2 ;  /* 0x0000000200027310 */ /* 0x000e620000201800 */
[----:B------:R-:W-:Y:S02]  /*0460*/  FSEL R17, |R11|, |R6|, P2 ;  /* 0x400000060b117208 */ /* 0x000fe40001000200 */
[----:B------:R-:W2:Y:S05]  /*0470*/  LDC.64 R12, c[0x0][0x3c0] ;  /* 0x0000f000ff0c7b82 */ /* 0x000eaa0000000a00 */
[----:B------:R-:W3:Y:S01]  /*0480*/  MUFU.RCP R16, R17 ;  /* 0x0000001100107308 */ /* 0x000ee20000001000 */
[----:B-1----:R-:W-:Y:S01]  /*0490*/  DSETP.MAX.AND P0, P1, RZ, R2, PT ;  /* 0x00000002ff00722a */ /* 0x002fe2000390f000 */
[----:B------:R-:W-:Y:S01]  /*04a0*/  IMAD.MOV.U32 R18, RZ, RZ, R3 ;  /* 0x000000ffff127224 */ /* 0x000fe200078e0003 */
[----:B------:R-:W-:Y:S01]  /*04b0*/  MOV R9, R2 ;  /* 0x0000000200097202 */ /* 0x000fe20000000f00 */
[----:B------:R-:W-:Y:S01]  /*04c0*/  IMAD.MOV.U32 R3, RZ, RZ, RZ ;  /* 0x000000ffff037224 */ /* 0x000fe200078e00ff */
[----:B------:R-:W-:Y:S01]  /*04d0*/  FSEL R2, |R6|, |R11|, P2 ;  /* 0x4000000b06027208 */ /* 0x000fe20001000200 */
[----:B0-----:R-:W-:Y:S01]  /*04e0*/  IMAD.WIDE R14, R5, 0x4, R14 ;  /* 0x00000004050e7825 */ /* 0x001fe200078e020e */
[----:B------:R-:W-:-:S02]  /*04f0*/  SEL R8, R8, R9, P0 ;  /* 0x0000000908087207 */ /* 0x000fc40000000000 */
[----:B------:R-:W-:Y:S02]  /*0500*/  FSEL R3, R3, R18, P0 ;  /* 0x0000001203037208 */ /* 0x000fe40000000000 */
[----:B------:R0:W-:Y:S01]  /*0510*/  STG.E desc[UR4][R14.64], RZ ;  /* 0x000000ff0e007986 */ /* 0x0001e2000c101904 */
[----:B--2---:R-:W-:Y:S02]  /*0520*/  IMAD.WIDE R12, R5, 0x4, R12 ;  /* 0x00000004050c7825 */ /* 0x004fe400078e020c */
[----:B------:R-:W1:Y:S01]  /*0530*/  FCHK P0, R2, R17 ;  /* 0x0000001102007302 */ /* 0x000e620000000000 */
[----:B------:R-:W-:Y:S01]  /*0540*/  @P1 LOP3.LUT R3, R18, 0x80000, RZ, 0xfc, !PT ;  /* 0x0008000012031812 */ /* 0x000fe200078efcff */
[----:B---3--:R-:W-:-:S04]  /*0550*/  FFMA R5, -R17, R16, 1 ;  /* 0x3f80000011057423 */ /* 0x008fc80000000110 */
[----:B------:R-:W-:Y:S02]  /*0560*/  IMAD.MOV.U32 R9, RZ, RZ, R3 ;  /* 0x000000ffff097224 */ /* 0x000fe400078e0003 */
[----:B------:R-:W-:Y:S02]  /*0570*/  FFMA R5, R16, R5, R16 ;  /* 0x0000000510057223 */ /* 0x000fe40000000010 */
[----:B------:R2:W3:Y:S02]  /*0580*/  F2F.F32.F64 R3, R8 ;  /* 0x0000000800037310 */ /* 0x0004e40000301000 */
[----:B------:R-:W-:-:S04]  /*0590*/  FFMA R10, R2, R5, RZ ;  /* 0x00000005020a7223 */ /* 0x000fc800000000ff */
[----:B--2---:R-:W-:-:S04]  /*05a0*/  FFMA R8, -R17, R10, R2 ;  /* 0x0000000a11087223 */ /* 0x004fc80000000102 */
[----:B------:R-:W-:Y:S01]  /*05b0*/  FFMA R8, R5, R8, R10 ;  /* 0x0000000805087223 */ /* 0x000fe2000000000a */
[----:B---3--:R0:W-:Y:S01]  /*05c0*/  STG.E desc[UR4][R12.64], R3 ;  /* 0x000000030c007986 */ /* 0x0081e2000c101904 */
[----:B-1----:R-:W-:Y:S05]  /*05d0*/  @!P0 BRA `(.L_x_6) ;  /* 0x0000000000108947 */ /* 0x002fea0003800000 */
[----:B------:R-:W-:Y:S02]  /*05e0*/  MOV R5, R17 ;  /* 0x0000001100057202 */ /* 0x000fe40000000f00 */
[----:B------:R-:W-:-:S07]  /*05f0*/  MOV R8, 0x610 ;  /* 0x0000061000087802 */ /* 0x000fce0000000f00 */
[----:B0-----:R-:W-:Y:S05]  /*0600*/  CALL.REL.NOINC `($__internal_2_$__cuda_sm3x_div_rn_noftz_f32_slowpath) ;  /* 0x0000001400007944 */ /* 0x001fea0003c00000 */
[----:B------:R-:W-:-:S07]  /*0610*/  IMAD.MOV.U32 R8, RZ, RZ, R2 ;  /* 0x000000ffff087224 */ /* 0x000fce00078e0002 */
.L_x_6:
[----:B------:R-:W-:Y:S05]  /*0620*/  BSYNC.RECONVERGENT B0 ;  /* 0x0000000000007941 */ /* 0x000fea0003800200 */
.L_x_5:
[----:B------:R-:W-:Y:S02]  /*0630*/  IMAD.MOV.U32 R5, RZ, RZ, 0x3b33710b ;  /* 0x3b33710bff057424 */ /* 0x000fe400078e00ff */
[----:B------:R-:W-:Y:S01]  /*0640*/  FMUL R2, R8, R8 ;  /* 0x0000000808027220 */ /* 0x000fe20000400000 */
[----:B------:R-:W-:Y:S01]  /*0650*/  FSETP.GT.AND P3, PT, |R4|, |R7|, PT ;  /* 0x400000070400720b */ /* 0x000fe20003f64200 */
[----:B------:R-:W-:Y:S01]  /*0660*/  IMAD.MOV.U32 R10, RZ, RZ, 0x3f6ee581 ;  /* 0x3f6ee581ff0a7424 */ /* 0x000fe200078e00ff */
[----:B------:R-:W-:Y:S01]  /*0670*/  ISETP.GE.AND P0, PT, R6, RZ, PT ;  /* 0x000000ff0600720c */ /* 0x000fe20003f06270 */
[----:B------:R-:W-:Y:S01]  /*0680*/  FFMA R5, R2, R5, -0.015681877732276916504 ;  /* 0xbc80774802057423 */ /* 0x000fe20000000005 */
[----:B------:R-:W-:Y:S01]  /*0690*/  FSETP.NEU.AND P1, PT, |R6|, |R11|, PT ;  /* 0x4000000b0600720b */ /* 0x000fe20003f2d200 */
[----:B------:R-:W-:Y:S02]  /*06a0*/  BSSY.RECONVERGENT B0, `(.L_x_7) ;  /* 0x0000023000007945 */ /* 0x000fe40003800200 */
[----:B------:R-:W-:-:S04]  /*06b0*/  FFMA R5, R2, R5, 0.042200751602649688721 ;  /* 0x3d2cdab202057423 */ /* 0x000fc80000000005 */
[----:B------:R-:W-:-:S04]  /*06c0*/  FFMA R5, R2, R5, -0.074792981147766113281 ;  /* 0xbd992d1002057423 */ /* 0x000fc80000000005 */
[----:B------:R-:W-:-:S04]  /*06d0*/  FFMA R5, R2, R5, 0.10640415549278259277 ;  /* 0x3dd9ea6c02057423 */ /* 0x000fc80000000005 */
[----:B------:R-:W-:-:S04]  /*06e0*/  FFMA R5, R2, R5, -0.14207722246646881104 ;  /* 0xbe117cb102057423 */ /* 0x000fc80000000005 */
[----:B------:R-:W-:-:S04]  /*06f0*/  FFMA R5, R2, R5, 0.19993925094604492188 ;  /* 0x3e4cbce002057423 */ /* 0x000fc80000000005 */
[----:B------:R-:W-:Y:S01]  /*0700*/  FFMA R9, R2, R5, -0.33333197236061096191 ;  /* 0xbeaaaa7d02097423 */ /* 0x000fe20000000005 */
[----:B------:R-:W-:-:S03]  /*0710*/  FSEL R5, |R4|, |R7|, P3 ;  /* 0x4000000704057208 */ /* 0x000fc60001800200 */
[----:B------:R-:W-:Y:S01]  /*0720*/  FMUL R9, R2, R9 ;  /* 0x0000000902097220 */ /* 0x000fe20000400000 */
[----:B------:R-:W1:Y:S03]  /*0730*/  MUFU.RCP R16, R5 ;  /* 0x0000000500107308 */ /* 0x000e660000001000 */
[----:B------:R-:W-:Y:S01]  /*0740*/  FFMA R9, R9, R8, R8 ;  /* 0x0000000809097223 */ /* 0x000fe20000000008 */
[----:B------:R-:W-:-:S03]  /*0750*/  FSEL R8, R10, 1.8663789033889770508, P2 ;  /* 0x3feee5810a087808 */ /* 0x000fc60001000000 */
[----:B------:R-:W-:-:S05]  /*0760*/  FFMA R2, R10, 1.6832555532455444336, -R9 ;  /* 0x3fd774eb0a027823 */ /* 0x000fca0000000809 */
[-C--:B------:R-:W-:Y:S02]  /*0770*/  FSEL R10, R2, R9.reuse, P2 ;  /* 0x00000009020a7208 */ /* 0x080fe40001000000 */
[----:B------:R-:W-:Y:S02]  /*0780*/  FSEL R9, R9, -R9, P2 ;  /* 0x8000000909097208 */ /* 0x000fe40001000000 */
[----:B------:R-:W-:Y:S02]  /*0790*/  FSETP.NEU.AND P2, PT, R17, RZ, PT ;  /* 0x000000ff1100720b */ /* 0x000fe40003f4d000 */
[----:B------:R-:W-:Y:S01]  /*07a0*/  FSEL R2, |R7|, |R4|, P3 ;  /* 0x4000000407027208 */ /* 0x000fe20001800200 */
[----:B------:R-:W-:Y:S01]  /*07b0*/  @!P0 FFMA R10, R8, 1.6832555532455444336, R9 ;  /* 0x3fd774eb080a8823 */ /* 0x000fe20000000009 */
[----:B------:R-:W-:Y:S02]  /*07c0*/  IMAD.MOV.U32 R8, RZ, RZ, 0x4016cbe4 ;  /* 0x4016cbe4ff087424 */ /* 0x000fe400078e00ff */
[----:B-1----:R-:W-:-:S03]  /*07d0*/  FFMA R9, -R5, R16, 1 ;  /* 0x3f80000005097423 */ /* 0x002fc60000000110 */
[----:B------:R-:W-:Y:S01]  /*07e0*/  @!P1 FSEL R10, R8, 0.78539818525314331055, !P0 ;  /* 0x3f490fdb080a9808 */ /* 0x000fe20004000000 */
[----:B------:R-:W1:Y:S01]  /*07f0*/  FCHK P1, R2, R5 ;  /* 0x0000000502007302 */ /* 0x000e620000020000 */
[----:B------:R-:W-:Y:S01]  /*0800*/  FFMA R9, R16, R9, R16 ;  /* 0x0000000910097223 */ /* 0x000fe20000000010 */
[--C-:B------:R-:W-:Y:S01]  /*0810*/  FADD R8, |R6|, |R11|.reuse ;  /* 0x4000000b06087221 */ /* 0x100fe20000000200 */
[----:B------:R-:W-:Y:S02]  /*0820*/  @!P2 FSEL R10, RZ, 3.1415927410125732422, P0 ;  /* 0x40490fdbff0aa808 */ /* 0x000fe40000000000 */
[----:B------:R-:W-:Y:S02]  /*0830*/  FFMA R6, R2, R9, RZ ;  /* 0x0000000902067223 */ /* 0x000fe400000000ff */
[----:B------:R-:W-:Y:S02]  /*0840*/  FSETP.NAN.AND P0, PT, R8, R8, PT ;  /* 0x000000080800720b */ /* 0x000fe40003f08000 */
[----:B------:R-:W-:Y:S01]  /*0850*/  FFMA R16, -R5, R6, R2 ;  /* 0x0000000605107223 */ /* 0x000fe20000000102 */
[----:B------:R-:W-:-:S03]  /*0860*/  LOP3.LUT R11, R10, 0x80000000, R11, 0xb8, !PT ;  /* 0x800000000a0b7812 */ /* 0x000fc600078eb80b */
[----:B------:R-:W-:Y:S01]  /*0870*/  FFMA R6, R9, R16, R6 ;  /* 0x0000001009067223 */ /* 0x000fe20000000006 */
[----:B------:R-:W-:Y:S01]  /*0880*/  FSEL R10, R8, R11, P0 ;  /* 0x0000000b080a7208 */ /* 0x000fe20000000000 */
[----:B-1----:R-:W-:Y:S06]  /*0890*/  @!P1 BRA `(.L_x_8) ;  /* 0x00000000000c9947 */ /* 0x002fec0003800000 */
[----:B------:R-:W-:-:S07]  /*08a0*/  MOV R8, 0x8c0 ;  /* 0x000008c000087802 */ /* 0x000fce0000000f00 */
[----:B0-----:R-:W-:Y:S05]  /*08b0*/  CALL.REL.NOINC `($__internal_2_$__cuda_sm3x_div_rn_noftz_f32_slowpath) ;  /* 0x0000001000547944 */ /* 0x001fea0003c00000 */
[----:B------:R-:W-:-:S07]  /*08c0*/  MOV R6, R2 ;  /* 0x0000000200067202 */ /* 0x000fce0000000f00 */
.L_x_8:
[----:B------:R-:W-:Y:S05]  /*08d0*/  BSYNC.RECONVERGENT B0 ;  /* 0x0000000000007941 */ /* 0x000fea0003800200 */
.L_x_7:
[----:B------:R-:W-:Y:S02]  /*08e0*/  IMAD.MOV.U32 R11, RZ, RZ, 0x3b33710b ;  /* 0x3b33710bff0b7424 */ /* 0x000fe400078e00ff */
[----:B------:R-:W-:Y:S01]  /*08f0*/  FMUL R2, R6, R6 ;  /* 0x0000000606027220 */ /* 0x000fe20000400000 */
[----:B------:R1:W2:Y:S01]  /*0900*/  F2F.F64.F32 R8, R10 ;  /* 0x0000000a00087310 */ /* 0x0002a20000201800 */
[----:B------:R-:W-:Y:S01]  /*0910*/  UMOV UR6, 0x54442d18 ;  /* 0x54442d1800067882 */ /* 0x000fe20000000000 */
[----:B------:R-:W-:Y:S01]  /*0920*/  UMOV UR7, 0x400921fb ;  /* 0x400921fb00077882 */ /* 0x000fe20000000000 */
[C---:B------:R-:W-:Y:S01]  /*0930*/  FFMA R11, R2.reuse, R11, -0.015681877732276916504 ;  /* 0xbc807748020b7423 */ /* 0x040fe2000000000b */
[----:B------:R-:W-:Y:S01]  /*0940*/  FSETP.NEU.AND P2, PT, |R7|, |R4|, PT ;  /* 0x400000040700720b */ /* 0x000fe20003f4d200 */
[----:B------:R-:W-:Y:S01]  /*0950*/  BSSY.RECONVERGENT B0, `(.L_x_9) ;  /* 0x0000046000007945 */ /* 0x000fe20003800200 */
[----:B------:R-:W-:Y:S01]  /*0960*/  FSETP.NEU.AND P1, PT, R5, RZ, PT ;  /* 0x000000ff0500720b */ /* 0x000fe20003f2d000 */
[----:B------:R-:W-:Y:S01]  /*0970*/  FFMA R11, R2, R11, 0.042200751602649688721 ;  /* 0x3d2cdab2020b7423 */ /* 0x000fe2000000000b */
[----:B-1----:R-:W-:-:S03]  /*0980*/  MOV R10, 0x1 ;  /* 0x00000001000a7802 */ /* 0x002fc60000000f00 */
[----:B------:R-:W-:-:S04]  /*0990*/  FFMA R11, R2, R11, -0.074792981147766113281 ;  /* 0xbd992d10020b7423 */ /* 0x000fc8000000000b */
[----:B------:R-:W-:Y:S01]  /*09a0*/  FFMA R11, R2, R11, 0.10640415549278259277 ;  /* 0x3dd9ea6c020b7423 */ /* 0x000fe2000000000b */
[----:B--2---:R-:W-:-:S03]  /*09b0*/  DSETP.GEU.AND P0, PT, R8, UR6, PT ;  /* 0x0000000608007e2a */ /* 0x004fc6000bf0e000 */
[----:B------:R-:W-:-:S03]  /*09c0*/  FFMA R11, R2, R11, -0.14207722246646881104 ;  /* 0xbe117cb1020b7423 */ /* 0x000fc6000000000b */
[----:B------:R-:W-:Y:S01]  /*09d0*/  FSEL R16, R8, 3.68934881474191032320e+19, !P0 ;  /* 0x6000000008107808 */ /* 0x000fe20004000000 */
[C---:B------:R-:W-:Y:S01]  /*09e0*/  FFMA R11, R2.reuse, R11, 0.19993925094604492188 ;  /* 0x3e4cbce0020b7423 */ /* 0x040fe2000000000b */
[----:B------:R-:W-:Y:S01]  /*09f0*/  FSEL R17, R9, -2.1426990032196044922, !P0 ;  /* 0xc00921fb09117808 */ /* 0x000fe20004000000 */
[----:B------:R-:W-:Y:S02]  /*0a00*/  IMAD.MOV.U32 R8, RZ, RZ, 0x54442d18 ;  /* 0x54442d18ff087424 */ /* 0x000fe400078e00ff */
[----:B------:R-:W-:Y:S02]  /*0a10*/  IMAD.MOV.U32 R9, RZ, RZ, 0x400921fb ;  /* 0x400921fbff097424 */ /* 0x000fe400078e00ff */
[C---:B------:R-:W-:Y:S02]  /*0a20*/  FFMA R21, R2.reuse, R11, -0.33333197236061096191 ;  /* 0xbeaaaa7d02157423 */ /* 0x040fe4000000000b */
[----:B------:R-:W1:Y:S01]  /*0a30*/  MUFU.RCP64H R11, 3.1415920257568359375 ;  /* 0x400921fb000b7908 */ /* 0x000e620000001800 */
[C---:B------:R-:W-:Y:S01]  /*0a40*/  DADD R18, R16.reuse, UR6 ;  /* 0x0000000610127e29 */ /* 0x040fe20008000000 */
[----:B------:R-:W-:Y:S01]  /*0a50*/  FMUL R21, R2, R21 ;  /* 0x0000001502157220 */ /* 0x000fe20000400000 */
[----:B------:R-:W-:Y:S01]  /*0a60*/  DSETP.GT.AND P0, PT, R16, -R8, PT ;  /* 0x800000081000722a */ /* 0x000fe20003f04000 */
[----:B------:R-:W2:Y:S02]  /*0a70*/  LDCU UR6, c[0x0][0x384] ;  /* 0x00007080ff0677ac */ /* 0x000ea40008000800 */
[----:B------:R-:W-:Y:S01]  /*0a80*/  FFMA R21, R21, R6, R6 ;  /* 0x0000000615157223 */ /* 0x000fe20000000006 */
[----:B------:R-:W-:Y:S01]  /*0a90*/  IMAD.MOV.U32 R6, RZ, RZ, 0x3f6ee581 ;  /* 0x3f6ee581ff067424 */ /* 0x000fe200078e00ff */
[----:B------:R-:W-:-:S03]  /*0aa0*/  UMOV UR7, 0x3ff921fb ;  /* 0x3ff921fb00077882 */ /* 0x000fc60000000000 */
[----:B------:R-:W-:Y:S01]  /*0ab0*/  FSEL R16, R18, -8.58993459200000000000e+09, P0 ;  /* 0xd000000012107808 */ /* 0x000fe20000000000 */
[----:B------:R-:W-:Y:S01]  /*0ac0*/  FFMA R2, R6, 1.6832555532455444336, -R21 ;  /* 0x3fd774eb06027823 */ /* 0x000fe20000000815 */
[----:B------:R-:W-:Y:S02]  /*0ad0*/  FSEL R17, R19, -0.24166734516620635986, P0 ;  /* 0xbe7777a513117808 */ /* 0x000fe40000000000 */
[----:B------:R-:W-:Y:S01]  /*0ae0*/  ISETP.GE.AND P0, PT, R7, RZ, PT ;  /* 0x000000ff0700720c */ /* 0x000fe20003f06270 */
[----:B-1----:R-:W-:Y:S01]  /*0af0*/  DFMA R18, R10, -R8, 1 ;  /* 0x3ff000000a12742b */ /* 0x002fe20000000808 */
[-C--:B------:R-:W-:Y:S01]  /*0b00*/  FSEL R23, R2, R21.reuse, P3 ;  /* 0x0000001502177208 */ /* 0x080fe20001800000 */
[----:B------:R-:W1:Y:S01]  /*0b10*/  F2F.F32.F64 R16, R16 ;  /* 0x0000001000107310 */ /* 0x000e620000301000 */
[----:B------:R-:W-:Y:S02]  /*0b20*/  FSEL R5, R6, 1.8663789033889770508, P3 ;  /* 0x3feee58106057808 */ /* 0x000fe40001800000 */
[----:B------:R-:W-:-:S03]  /*0b30*/  FSEL R2, R21, -R21, P3 ;  /* 0x8000001515027208 */ /* 0x000fc60001800000 */
[----:B------:R-:W-:-:S04]  /*0b40*/  DFMA R18, R18, R18, R18 ;  /* 0x000000121212722b */ /* 0x000fc80000000012 */
[----:B------:R-:W-:Y:S01]  /*0b50*/  @!P0 FFMA R23, R5, 1.6832555532455444336, R2 ;  /* 0x3fd774eb05178823 */ /* 0x000fe20000000002 */
[----:B------:R-:W-:Y:S01]  /*0b60*/  IMAD.MOV.U32 R2, RZ, RZ, 0x4016cbe4 ;  /* 0x4016cbe4ff027424 */ /* 0x000fe200078e00ff */
[----:B--2---:R-:W-:Y:S01]  /*0b70*/  I2FP.F32.S32 R5, UR6 ;  /* 0x0000000600057c45 */ /* 0x004fe20008201400 */
[----:B------:R-:W-:-:S03]  /*0b80*/  UMOV UR6, 0x54442d18 ;  /* 0x54442d1800067882 */ /* 0x000fc60000000000 */
[----:B------:R-:W-:Y:S01]  /*0b90*/  @!P2 FSEL R23, R2, 0.78539818525314331055, !P0 ;  /* 0x3f490fdb0217a808 */ /* 0x000fe20004000000 */
[----:B------:R-:W-:Y:S01]  /*0ba0*/  FADD R2, |R4|, |R7| ;  /* 0x4000000704027221 */ /* 0x000fe20000000200 */
[----:B------:R-:W-:Y:S01]  /*0bb0*/  DFMA R6, R10, R18, R10 ;  /* 0x000000120a06722b */ /* 0x000fe2000000000a */
[----:B------:R-:W-:Y:S01]  /*0bc0*/  @!P1 FSEL R23, RZ, 3.1415927410125732422, P0 ;  /* 0x40490fdbff179808 */ /* 0x000fe20000000000 */
[----:B-1----:R-:W-:Y:S02]  /*0bd0*/  FMUL.D2 R10, R16, R5 ;  /* 0x00000005100a7220 */ /* 0x002fe40000300000 */
[C---:B------:R-:W-:Y:S02]  /*0be0*/  FSETP.NAN.AND P0, PT, R2.reuse, R2, PT ;  /* 0x000000020200720b */ /* 0x040fe40003f08000 */
[----:B------:R-:W-:Y:S02]  /*0bf0*/  LOP3.LUT R23, R23, 0x80000000, R4, 0xb8, !PT ;  /* 0x8000000017177812 */ /* 0x000fe400078eb804 */
[----:B------:R-:W-:Y:S01]  /*0c00*/  DFMA R16, R6, -R8, 1 ;  /* 0x3ff000000610742b */ /* 0x000fe20000000808 */
[----:B------:R-:W1:Y:S01]  /*0c10*/  F2F.F64.F32 R10, R10 ;  /* 0x0000000a000a7310 */ /* 0x000e620000201800 */
[----:B------:R-:W-:-:S06]  /*0c20*/  FSEL R23, R2, R23, P0 ;  /* 0x0000001702177208 */ /* 0x000fcc0000000000 */
[----:B------:R-:W-:Y:S01]  /*0c30*/  DFMA R6, R6, R16, R6 ;  /* 0x000000100606722b */ /* 0x000fe20000000006 */
[----:B------:R-:W2:Y:S07]  /*0c40*/  F2F.F64.F32 R4, R23 ;  /* 0x0000001700047310 */ /* 0x000eae0000201800 */
[----:B-1----:R-:W-:Y:S01]  /*0c50*/  DMUL R16, R10, R6 ;  /* 0x000000060a107228 */ /* 0x002fe20000000000 */
[----:B------:R-:W-:Y:S01]  /*0c60*/  FSETP.GEU.AND P1, PT, |R11|, 6.5827683646048100446e-37, PT ;  /* 0x036000000b00780b */ /* 0x000fe20003f2e200 */
[----:B--2---:R-:W-:-:S06]  /*0c70*/  DSETP.GEU.AND P0, PT, R4, UR6, PT ;  /* 0x0000000604007e2a */ /* 0x004fcc000bf0e000 */
[----:B------:R-:W-:Y:S01]  /*0c80*/  DFMA R18, R16, -R8, R10 ;  /* 0x800000081012722b */ /* 0x000fe2000000000a */
[----:B------:R-:W-:Y:S02]  /*0c90*/  FSEL R4, R4, 3.68934881474191032320e+19, !P0 ;  /* 0x6000000004047808 */ /* 0x000fe40004000000 */
[----:B------:R-:W-:-:S05]  /*0ca0*/  FSEL R5, R5, 1.9463495016098022461, !P0 ;  /* 0x3ff921fb05057808 */ /* 0x000fca0004000000 */
[----:B------:R-:W-:Y:S02]  /*0cb0*/  DFMA R6, R6, R18, R16 ;  /* 0x000000120606722b */ /* 0x000fe40000000010 */
[C---:B------:R-:W-:Y:S02]  /*0cc0*/  DADD R8, R4.reuse, UR6 ;  /* 0x0000000604087e29 */ /* 0x040fe40008000000 */
[----:B------:R-:W-:Y:S01]  /*0cd0*/  DSETP.GT.AND P0, PT, R4, -UR6, PT ;  /* 0x8000000604007e2a */ /* 0x000fe2000bf04000 */
[----:B------:R-:W-:-:S05]  /*0ce0*/  IMAD.MOV.U32 R5, RZ, RZ, 0x400921fb ;  /* 0x400921fbff057424 */ /* 0x000fca00078e00ff */
[----:B------:R-:W-:Y:S02]  /*0cf0*/  FFMA R2, RZ, 2.1426990032196044922, R7 ;  /* 0x400921fbff027823 */ /* 0x000fe40000000007 */
[----:B------:R-:W-:Y:S02]  /*0d00*/  FSEL R8, R8, -8.58993459200000000000e+09, P0 ;  /* 0xd000000008087808 */ /* 0x000fe40000000000 */
[----:B------:R-:W-:Y:S02]  /*0d10*/  FSEL R9, R9, -0.22604234516620635986, P0 ;  /* 0xbe6777a509097808 */ /* 0x000fe40000000000 */
[----:B------:R-:W-:Y:S02]  /*0d20*/  FSETP.GT.AND P0, PT, |R2|, 1.469367938527859385e-39, PT ;  /* 0x001000000200780b */ /* 0x000fe40003f04200 */
[----:B------:R1:W2:Y:S11]  /*0d30*/  F2F.F32.F64 R4, R8 ;  /* 0x0000000800047310 */ /* 0x0002b60000301000 */
[----:B-1----:R-:W-:Y:S05]  /*0d40*/  @P0 BRA P1, `(.L_x_10) ;  /* 0x0000000000180947 */ /* 0x002fea0000800000 */
[----:B------:R-:W-:Y:S01]  /*0d50*/  IMAD.MOV.U32 R6, RZ, RZ, R10 ;  /* 0x000000ffff067224 */ /* 0x000fe200078e000a */
[----:B------:R-:W-:Y:S01]  /*0d60*/  MOV R2, 0xd90 ;  /* 0x00000d9000027802 */ /* 0x000fe20000000f00 */
[----:B------:R-:W-:-:S07]  /*0d70*/  IMAD.MOV.U32 R7, RZ, RZ, R11 ;  /* 0x000000ffff077224 */ /* 0x000fce00078e000b */
[----:B0-2---:R-:W-:Y:S05]  /*0d80*/  CALL.REL.NOINC `($__internal_0_$__cuda_sm20_div_rn_f64_full) ;  /* 0x00000004004c7944 */ /* 0x005fea0003c00000 */
[----:B------:R-:W-:Y:S01]  /*0d90*/  MOV R6, R8 ;  /* 0x0000000800067202 */ /* 0x000fe20000000f00 */
[----:B------:R-:W-:-:S07]  /*0da0*/  IMAD.MOV.U32 R7, RZ, RZ, R9 ;  /* 0x000000ffff077224 */ /* 0x000fce00078e0009 */
.L_x_10:
[----:B------:R-:W-:Y:S05]  /*0db0*/  BSYNC.RECONVERGENT B0 ;  /* 0x0000000000007941 */ /* 0x000fea0003800200 */
.L_x_9:
[----:B------:R-:W1:Y:S01]  /*0dc0*/  MUFU.RCP64H R11, 3.1415920257568359375 ;  /* 0x400921fb000b7908 */ /* 0x000e620000001800 */
[----:B------:R-:W-:Y:S01]  /*0dd0*/  IMAD.MOV.U32 R8, RZ, RZ, 0x54442d18 ;  /* 0x54442d18ff087424 */ /* 0x000fe200078e00ff */
[----:B------:R-:W3:Y:S01]  /*0de0*/  LDCU UR7, c[0x0][0x388] ;  /* 0x00007100ff0777ac */ /* 0x000ee20008000800 */
[----:B------:R-:W-:Y:S01]  /*0df0*/  IMAD.MOV.U32 R9, RZ, RZ, 0x400921fb ;  /* 0x400921fbff097424 */ /* 0x000fe200078e00ff */
[----:B------:R-:W-:Y:S01]  /*0e00*/  BSSY.RECONVERGENT B0, `(.L_x_11) ;  /* 0x0000016000007945 */ /* 0x000fe20003800200 */
[----:B------:R-:W-:-:S06]  /*0e10*/  IMAD.MOV.U32 R10, RZ, RZ, 0x1 ;  /* 0x00000001ff0a7424 */ /* 0x000fcc00078e00ff */
[----:B-1----:R-:W-:Y:S01]  /*0e20*/  DFMA R16, R10, -R8, 1 ;  /* 0x3ff000000a10742b */ /* 0x002fe20000000808 */
[----:B---3--:R-:W-:-:S07]  /*0e30*/  I2FP.F32.S32 R19, UR7 ;  /* 0x0000000700137c45 */ /* 0x008fce0008201400 */
[----:B------:R-:W-:-:S08]  /*0e40*/  DFMA R16, R16, R16, R16 ;  /* 0x000000101010722b */ /* 0x000fd00000000010 */
[----:B------:R-:W-:Y:S01]  /*0e50*/  DFMA R16, R10, R16, R10 ;  /* 0x000000100a10722b */ /* 0x000fe2000000000a */
[----:B--2---:R-:W-:Y:S02]  /*0e60*/  FMUL R10, R4, R19 ;  /* 0x00000013040a7220 */ /* 0x004fe40000400000 */
[----:B------:R-:W-:Y:S05]  /*0e70*/  F2F.F32.F64 R4, R6 ;  /* 0x0000000600047310 */ /* 0x000fea0000301000 */
[----:B------:R-:W-:-:S03]  /*0e80*/  DFMA R18, R16, -R8, 1 ;  /* 0x3ff000001012742b */ /* 0x000fc60000000808 */
[----:B------:R-:W1:Y:S05]  /*0e90*/  F2F.F64.F32 R10, R10 ;  /* 0x0000000a000a7310 */ /* 0x000e6a0000201800 */
[----:B------:R-:W-:-:S08]  /*0ea0*/  DFMA R18, R16, R18, R16 ;  /* 0x000000121012722b */ /* 0x000fd00000000010 */
[----:B-1----:R-:W-:Y:S01]  /*0eb0*/  DMUL R16, R18, R10 ;  /* 0x0000000a12107228 */ /* 0x002fe20000000000 */
[----:B------:R-:W-:-:S07]  /*0ec0*/  FSETP.GEU.AND P1, PT, |R11|, 6.5827683646048100446e-37, PT ;  /* 0x036000000b00780b */ /* 0x000fce0003f2e200 */
[----:B------:R-:W-:-:S08]  /*0ed0*/  DFMA R8, R16, -R8, R10 ;  /* 0x800000081008722b */ /* 0x000fd0000000000a */
[----:B------:R-:W-:-:S10]  /*0ee0*/  DFMA R8, R18, R8, R16 ;  /* 0x000000081208722b */ /* 0x000fd40000000010 */
[----:B------:R-:W-:-:S05]  /*0ef0*/  FFMA R2, RZ, 2.1426990032196044922, R9 ;  /* 0x400921fbff027823 */ /* 0x000fca0000000009 */
[----:B------:R-:W-:-:S13]  /*0f00*/  FSETP.GT.AND P0, PT, |R2|, 1.469367938527859385e-39, PT ;  /* 0x001000000200780b */ /* 0x000fda0003f04200 */
[----:B------:R-:W-:Y:S05]  /*0f10*/  @P0 BRA P1, `(.L_x_12) ;  /* 0x0000000000100947 */ /* 0x000fea0000800000 */
[----:B------:R-:W-:Y:S01]  /*0f20*/  MOV R6, R10 ;  /* 0x0000000a00067202 */ /* 0x000fe20000000f00 */
[----:B------:R-:W-:Y:S01]  /*0f30*/  IMAD.MOV.U32 R7, RZ, RZ, R11 ;  /* 0x000000ffff077224 */ /* 0x000fe200078e000b */
[----:B------:R-:W-:-:S07]  /*0f40*/  MOV R2, 0xf60 ;  /* 0x00000f6000027802 */ /* 0x000fce0000000f00 */
[----:B0-----:R-:W-:Y:S05]  /*0f50*/  CALL.REL.NOINC `($__internal_0_$__cuda_sm20_div_rn_f64_full) ;  /* 0x0000000000d87944 */ /* 0x001fea0003c00000 */
.L_x_12:
[----:B------:R-:W-:Y:S05]  /*0f60*/  BSYNC.RECONVERGENT B0 ;  /* 0x0000000000007941 */ /* 0x000fea0003800200 */
.L_x_11:
[----:B------:R-:W1:Y:S01]  /*0f70*/  LDC R7, c[0x0][0x390] ;  /* 0x0000e400ff077b82 */ /* 0x000e620000000800 */
[----:B------:R-:W2:Y:S01]  /*0f80*/  LDCU UR6, c[0x0][0x38c] ;  /* 0x00007180ff0677ac */ /* 0x000ea20008000800 */
[----:B------:R3:W4:Y:S01]  /*0f90*/  F2F.F32.F64 R6, R8 ;  /* 0x0000000800067310 */ /* 0x0007220000301000 */
[----:B------:R-:W-:Y:S01]  /*0fa0*/  BSSY.RECONVERGENT B0, `(.L_x_13) ;  /* 0x0000010000007945 */ /* 0x000fe20003800200 */
[----:B--2---:R-:W-:-:S06]  /*0fb0*/  I2FP.F32.S32 R5, UR6 ;  /* 0x0000000600057c45 */ /* 0x004fcc0008201400 */
[----:B-1----:R-:W1:Y:S01]  /*0fc0*/  MUFU.RCP R10, R7 ;  /* 0x00000007000a7308 */ /* 0x002e620000001000 */
[----:B------:R-:W-:-:S07]  /*0fd0*/  FMUL R2, R0, R5 ;  /* 0x0000000500027220 */ /* 0x000fce0000400000 */
[----:B------:R-:W2:Y:S01]  /*0fe0*/  FCHK P0, R2, R7 ;  /* 0x0000000702007302 */ /* 0x000ea20000000000 */
[----:B-1----:R-:W-:-:S04]  /*0ff0*/  FFMA R11, R10, -R7, 1 ;  /* 0x3f8000000a0b7423 */ /* 0x002fc80000000807 */
[----:B------:R-:W-:-:S04]  /*1000*/  FFMA R0, R10, R11, R10 ;  /* 0x0000000b0a007223 */ /* 0x000fc8000000000a */
[----:B------:R-:W-:-:S04]  /*1010*/  FFMA R5, R0, R2, RZ ;  /* 0x0000000200057223 */ /* 0x000fc800000000ff */
[----:B------:R-:W-:-:S04]  /*1020*/  FFMA R10, R5, -R7, R2 ;  /* 0x80000007050a7223 */ /* 0x000fc80000000002 */
[----:B------:R-:W-:Y:S01]  /*1030*/  FFMA R0, R0, R10, R5 ;  /* 0x0000000a00007223 */ /* 0x000fe20000000005 */
[----:B--234-:R-:W-:Y:S06]  /*1040*/  @!P0 BRA `(.L_x_14) ;  /* 0x0000000000148947 */ /* 0x01cfec0003800000 */
[----:B------:R-:W1:Y:S01]  /*1050*/  LDCU UR6, c[0x0][0x390] ;  /* 0x00007200ff0677ac */ /* 0x000e620008000800 */
[----:B------:R-:W-:Y:S01]  /*1060*/  MOV R8, 0x1090 ;  /* 0x0000109000087802 */ /* 0x000fe20000000f00 */
[----:B-1----:R-:W-:-:S07]  /*1070*/  IMAD.U32 R5, RZ, RZ, UR6 ;  /* 0x00000006ff057e24 */ /* 0x002fce000f8e00ff */
[----:B0-----:R-:W-:Y:S05]  /*1080*/  CALL.REL.NOINC `($__internal_2_$__cuda_sm3x_div_rn_noftz_f32_slowpath) ;  /* 0x0000000800607944 */ /* 0x001fea0003c00000 */
[----:B------:R-:W-:-:S07]  /*1090*/  IMAD.MOV.U32 R0, RZ, RZ, R2 ;  /* 0x000000ffff007224 */ /* 0x000fce00078e0002 */
.L_x_14:
[----:B------:R-:W-:Y:S05]  /*10a0*/  BSYNC.RECONVERGENT B0 ;  /* 0x0000000000007941 */ /* 0x000fea0003800200 */
.L_x_13:
[----:B------:R-:W1:Y:S01]  /*10b0*/  LDC.64 R8, c[0x0][0x388] ;  /* 0x0000e200ff087b82 */ /* 0x000e620000000a00 */
[----:B------:R-:W2:Y:S07]  /*10c0*/  F2I.TRUNC.NTZ R5, R6 ;  /* 0x0000000600057305 */ /* 0x000eae000020f100 */
[----:B------:R-:W3:Y:S01]  /*10d0*/  LDC R11, c[0x0][0x384] ;  /* 0x0000e100ff0b7b82 */ /* 0x000ee20000000800 */
[----:B------:R-:W-:Y:S08]  /*10e0*/  F2I.TRUNC.NTZ R4, R4 ;  /* 0x0000000400047305 */ /* 0x000ff0000020f100 */
[----:B------:R-:W4:Y:S01]  /*10f0*/  F2I.TRUNC.NTZ R0, R0 ;  /* 0x0000000000007305 */ /* 0x000f22000020f100 */
[----:B-1----:R-:W-:-:S05]  /*1100*/  VIADD R2, R8, 0xffffffff ;  /* 0xffffffff08027836 */ /* 0x002fca0000000000 */
[----:B--2---:R-:W-:Y:S02]  /*1110*/  VIMNMX R5, PT, PT, R2, R5, PT ;  /* 0x0000000502057248 */ /* 0x004fe40003fe0100 */
[----:B----4-:R-:W-:Y:S01]  /*1120*/  VIADDMNMX R9, R9, 0xffffffff, R0, PT ;  /* 0xffffffff09097846 */ /* 0x010fe20003800100 */
[----:B------:R-:W-:Y:S01]  /*1130*/  FADD R0, -R3, 1 ;  /* 0x3f80000003007421 */ /* 0x000fe20000000100 */
[----:B------:R-:W-:Y:S02]  /*1140*/  I2FP.F32.S32 R7, R5 ;  /* 0x0000000500077245 */ /* 0x000fe40000201400 */
[C---:B------:R-:W-:Y:S02]  /*1150*/  VIADDMNMX R10, R5.reuse, 0x1, R2, PT ;  /* 0x00000001050a7846 */ /* 0x040fe40003800102 */
[----:B------:R-:W-:Y:S01]  /*1160*/  VIMNMX R2, PT, PT, R5, 0x1, !PT ;  /* 0x0000000105027848 */ /* 0x000fe20007fe0100 */
[----:B------:R-:W-:Y:S01]  /*1170*/  FADD R7, R6, -R7 ;  /* 0x8000000706077221 */ /* 0x000fe20000000000 */
[----:B---3--:R-:W-:-:S04]  /*1180*/  VIADDMNMX R4, R11, 0xffffffff, R4, PT ;  /* 0xffffffff0b047846 */ /* 0x008fc80003800104 */
[C---:B------:R-:W-:Y:S01]  /*1190*/  FSETP.GEU.AND P0, PT, R7.reuse, 0.5, PT ;  /* 0x3f0000000700780b */ /* 0x040fe20003f0e000 */
[----:B------:R-:W-:Y:S01]  /*11a0*/  FADD R7, R7, -0.5 ;  /* 0xbf00000007077421 */ /* 0x000fe20000000000 */
[----:B------:R-:W-:-:S11]  /*11b0*/  VIADD R4, R4, 0x1 ;  /* 0x0000000104047836 */ /* 0x000fd60000000000 */
[----:B------:R-:W-:Y:S01]  /*11c0*/  @!P0 IADD3 R10, PT, PT, R2, -0x1, RZ ;  /* 0xffffffff020a8810 */ /* 0x000fe20007ffe0ff */
[----:B------:R-:W-:-:S03]  /*11d0*/  FADD R2, -|R7|, 1 ;  /* 0x3f80000007027421 */ /* 0x000fc60000000300 */
[----:B------:R-:W-:Y:S01]  /*11e0*/  ISETP.NE.AND P0, PT, R5, R10, PT ;  /* 0x0000000a0500720c */ /* 0x000fe20003f05270 */
[----:B------:R-:W-:-:S03]  /*11f0*/  IMAD R5, R9, R8, R5 ;  /* 0x0000000809057224 */ /* 0x000fc600078e0205 */
[----:B------:R-:W-:Y:S01]  /*1200*/  FSEL R2, R2, 1, P0 ;  /* 0x3f80000002027808 */ /* 0x000fe20000000000 */
[----:B------:R-:W-:-:S04]  /*1210*/  IMAD R5, R5, R11, R4 ;  /* 0x0000000b05057224 */ /* 0x000fc800078e0204 */
[----:B0-----:R-:W-:Y:S01]  /*1220*/  FMUL R3, R2, R0 ;  /* 0x0000000002037220 */ /* 0x001fe20000400000 */
[----:B------:R0:W-:Y:S04]  /*1230*/  STG.E desc[UR4][R14.64+0x4], R5 ;  /* 0x000004050e007986 */ /* 0x0001e8000c101904 */
[----:B------:R0:W-:Y:S01]  /*1240*/  STG.E desc[UR4][R12.64+0x4], R3 ;  /* 0x000004030c007986 */ /* 0x0001e2000c101904 */
[----:B------:R-:W-:Y:S05]  /*1250*/  @!P0 EXIT ;  /* 0x000000000000894d */ /* 0x000fea0003800000 */
[----:B------:R-:W-:Y:S02]  /*1260*/  IMAD R8, R9, R8, R10 ;  /* 0x0000000809087224 */ /* 0x000fe400078e020a */
[----:B0-----:R-:W-:Y:S02]  /*1270*/  FMUL R5, |R7|, R0 ;  /* 0x0000000007057220 */ /* 0x001fe40000400200 */
[----:B------:R-:W-:-:S05]  /*1280*/  IMAD R3, R8, R11, R4 ;  /* 0x0000000b08037224 */ /* 0x000fca00078e0204 */
[----:B------:R-:W-:Y:S04]  /*1290*/  STG.E desc[UR4][R14.64+0x8], R3 ;  /* 0x000008030e007986 */ /* 0x000fe8000c101904 */
[----:B------:R-:W-:Y:S01]  /*12a0*/  STG.E desc[UR4][R12.64+0x8], R5 ;  /* 0x000008050c007986 */ /* 0x000fe2000c101904 */
[----:B------:R-:W-:Y:S05]  /*12b0*/  EXIT ;  /* 0x000000000000794d */ /* 0x000fea0003800000 */
        .weak           $__internal_0_$__cuda_sm20_div_rn_f64_full
        .type           $__internal_0_$__cuda_sm20_div_rn_f64_full,@function
        .size           $__internal_0_$__cuda_sm20_div_rn_f64_full,($__internal_1_$__cuda_sm20_sqrt_rn_f32_slowpath - $__internal_0_$__cuda_sm20_div_rn_f64_full)
$__internal_0_$__cuda_sm20_div_rn_f64_full:
[C---:B------:R-:W-:Y:S01]  /*12c0*/  FSETP.GEU.AND P0, PT, |R5|.reuse, 1.469367938527859385e-39, PT ;  /* 0x001000000500780b */ /* 0x040fe20003f0e200 */
[----:B------:R-:W-:Y:S01]  /*12d0*/  IMAD.U32 R8, RZ, RZ, UR6 ;  /* 0x00000006ff087e24 */ /* 0x000fe2000f8e00ff */
[----:B------:R-:W-:Y:S01]  /*12e0*/  LOP3.LUT R9, R5, 0x800fffff, RZ, 0xc0, !PT ;  /* 0x800fffff05097812 */ /* 0x000fe200078ec0ff */
[----:B------:R-:W-:Y:S01]  /*12f0*/  IMAD.U32 R10, RZ, RZ, UR6 ;  /* 0x00000006ff0a7e24 */ /* 0x000fe2000f8e00ff */
[----:B------:R-:W-:Y:S01]  /*1300*/  MOV R16, 0x1 ;  /* 0x0000000100107802 */ /* 0x000fe20000000f00 */
[----:B------:R-:W-:Y:S01]  /*1310*/  IMAD.MOV.U32 R25, RZ, RZ, 0x1ca00000 ;  /* 0x1ca00000ff197424 */ /* 0x000fe200078e00ff */
[----:B------:R-:W-:Y:S01]  /*1320*/  LOP3.LUT R11, R9, 0x3ff00000, RZ, 0xfc, !PT ;  /* 0x3ff00000090b7812 */ /* 0x000fe200078efcff */
[----:B------:R-:W-:Y:S01]  /*1330*/  IMAD.MOV.U32 R9, RZ, RZ, R5 ;  /* 0x000000ffff097224 */ /* 0x000fe200078e0005 */
[C---:B------:R-:W-:Y:S01]  /*1340*/  FSETP.GEU.AND P2, PT, |R7|.reuse, 1.469367938527859385e-39, PT ;  /* 0x001000000700780b */ /* 0x040fe20003f4e200 */
[----:B------:R-:W-:Y:S01]  /*1350*/  BSSY.RECONVERGENT B1, `(.L_x_15) ;  /* 0x0000050000017945 */ /* 0x000fe20003800200 */
[----:B------:R-:W-:-:S02]  /*1360*/  LOP3.LUT R24, R7, 0x7ff00000, RZ, 0xc0, !PT ;  /* 0x7ff0000007187812 */ /* 0x000fc400078ec0ff */
[----:B------:R-:W-:Y:S01]  /*1370*/  LOP3.LUT R27, R5, 0x7ff00000, RZ, 0xc0, !PT ;  /* 0x7ff00000051b7812 */ /* 0x000fe200078ec0ff */
[----:B------:R-:W-:-:S03]  /*1380*/  @!P0 DMUL R10, R8, 8.98846567431157953865e+307 ;  /* 0x7fe00000080a8828 */ /* 0x000fc60000000000 */
[----:B------:R-:W-:-:S03]  /*1390*/  ISETP.GE.U32.AND P1, PT, R24, R27, PT ;  /* 0x0000001b1800720c */ /* 0x000fc60003f26070 */
[----:B------:R-:W0:Y:S02]  /*13a0*/  MUFU.RCP64H R17, R11 ;  /* 0x0000000b00117308 */ /* 0x000e240000001800 */
[----:B------:R-:W-:Y:S02]  /*13b0*/  @!P2 LOP3.LUT R19, R9, 0x7ff00000, RZ, 0xc0, !PT ;  /* 0x7ff000000913a812 */ /* 0x000fe400078ec0ff */
[----:B------:R-:W-:Y:S02]  /*13c0*/  @!P0 LOP3.LUT R27, R11, 0x7ff00000, RZ, 0xc0, !PT ;  /* 0x7ff000000b1b8812 */ /* 0x000fe400078ec0ff */
[----:B------:R-:W-:-:S04]  /*13d0*/  @!P2 ISETP.GE.U32.AND P3, PT, R24, R19, PT ;  /* 0x000000131800a20c */ /* 0x000fc80003f66070 */
[----:B------:R-:W-:-:S04]  /*13e0*/  @!P2 SEL R19, R25, 0x63400000, !P3 ;  /* 0x634000001913a807 */ /* 0x000fc80005800000 */
[----:B------:R-:W-:Y:S01]  /*13f0*/  @!P2 LOP3.LUT R22, R19, 0x80000000, R7, 0xf8, !PT ;  /* 0x800000001316a812 */ /* 0x000fe200078ef807 */
[----:B0-----:R-:W-:-:S03]  /*1400*/  DFMA R20, R16, -R10, 1 ;  /* 0x3ff000001014742b */ /* 0x001fc6000000080a */
[----:B------:R-:W-:Y:S01]  /*1410*/  @!P2 LOP3.LUT R23, R22, 0x100000, RZ, 0xfc, !PT ;  /* 0x001000001617a812 */ /* 0x000fe200078efcff */
[----:B------:R-:W-:-:S04]  /*1420*/  @!P2 IMAD.MOV.U32 R22, RZ, RZ, RZ ;  /* 0x000000ffff16a224 */ /* 0x000fc800078e00ff */
[----:B------:R-:W-:-:S08]  /*1430*/  DFMA R20, R20, R20, R20 ;  /* 0x000000141414722b */ /* 0x000fd00000000014 */
[----:B------:R-:W-:Y:S01]  /*1440*/  DFMA R20, R16, R20, R16 ;  /* 0x000000141014722b */ /* 0x000fe20000000010 */
[----:B------:R-:W-:Y:S01]  /*1450*/  SEL R17, R25, 0x63400000, !P1 ;  /* 0x6340000019117807 */ /* 0x000fe20004800000 */
[----:B------:R-:W-:-:S03]  /*1460*/  IMAD.MOV.U32 R16, RZ, RZ, R6 ;  /* 0x000000ffff107224 */ /* 0x000fc600078e0006 */
[----:B------:R-:W-:-:S03]  /*1470*/  LOP3.LUT R17, R17, 0x800fffff, R7, 0xf8, !PT ;  /* 0x800fffff11117812 */ /* 0x000fc600078ef807 */
[----:B------:R-:W-:-:S03]  /*1480*/  DFMA R18, R20, -R10, 1 ;  /* 0x3ff000001412742b */ /* 0x000fc6000000080a */
[----:B------:R-:W-:-:S05]  /*1490*/  @!P2 DFMA R16, R16, 2, -R22 ;  /* 0x400000001010a82b */ /* 0x000fca0000000816 */
[----:B------:R-:W-:-:S08]  /*14a0*/  DFMA R18, R20, R18, R20 ;  /* 0x000000121412722b */ /* 0x000fd00000000014 */
[----:B------:R-:W-:-:S08]  /*14b0*/  DMUL R20, R18, R16 ;  /* 0x0000001012147228 */ /* 0x000fd00000000000 */
[----:B------:R-:W-:-:S08]  /*14c0*/  DFMA R22, R20, -R10, R16 ;  /* 0x8000000a1416722b */ /* 0x000fd00000000010 */
[----:B------:R-:W-:Y:S01]  /*14d0*/  DFMA R22, R18, R22, R20 ;  /* 0x000000161216722b */ /* 0x000fe20000000014 */
[----:B------:R-:W-:Y:S01]  /*14e0*/  IMAD.MOV.U32 R20, RZ, RZ, R24 ;  /* 0x000000ffff147224 */ /* 0x000fe200078e0018 */
[----:B------:R-:W-:Y:S01]  /*14f0*/  @!P2 LOP3.LUT R20, R17, 0x7ff00000, RZ, 0xc0, !PT ;  /* 0x7ff000001114a812 */ /* 0x000fe200078ec0ff */
[----:B------:R-:W-:-:S03]  /*1500*/  VIADD R19, R27, 0xffffffff ;  /* 0xffffffff1b137836 */ /* 0x000fc60000000000 */
[----:B------:R-:W-:-:S04]  /*1510*/  IADD3 R18, PT, PT, R20, -0x1, RZ ;  /* 0xffffffff14127810 */ /* 0x000fc80007ffe0ff */
[----:B------:R-:W-:-:S04]  /*1520*/  ISETP.GT.U32.AND P0, PT, R18, 0x7feffffe, PT ;  /* 0x7feffffe1200780c */ /* 0x000fc80003f04070 */
[----:B------:R-:W-:-:S13]  /*1530*/  ISETP.GT.U32.OR P0, PT, R19, 0x7feffffe, P0 ;  /* 0x7feffffe1300780c */ /* 0x000fda0000704470 */
[----:B------:R-:W-:Y:S05]  /*1540*/  @P0 BRA `(.L_x_16) ;  /* 0x00000000006c0947 */ /* 0x000fea0003800000 */
[----:B------:R-:W-:-:S04]  /*1550*/  LOP3.LUT R7, R9, 0x7ff00000, RZ, 0xc0, !PT ;  /* 0x7ff0000009077812 */ /* 0x000fc800078ec0ff */
[CC--:B------:R-:W-:Y:S02]  /*1560*/  VIADDMNMX R6, R24.reuse, -R7.reuse, 0xb9600000, !PT ;  /* 0xb960000018067446 */ /* 0x0c0fe40007800907 */
[----:B------:R-:W-:Y:S02]  /*1570*/  ISETP.GE.U32.AND P0, PT, R24, R7, PT ;  /* 0x000000071800720c */ /* 0x000fe40003f06070 */
[----:B------:R-:W-:Y:S02]  /*1580*/  VIMNMX R6, PT, PT, R6, 0x46a00000, PT ;  /* 0x46a0000006067848 */ /* 0x000fe40003fe0100 */
[----:B------:R-:W-:-:S05]  /*1590*/  SEL R25, R25, 0x63400000, !P0 ;  /* 0x6340000019197807 */ /* 0x000fca0004000000 */
[----:B------:R-:W-:Y:S02]  /*15a0*/  IMAD.IADD R20, R6, 0x1, -R25 ;  /* 0x0000000106147824 */ /* 0x000fe400078e0a19 */
[----:B------:R-:W-:Y:S02]  /*15b0*/  IMAD.MOV.U32 R6, RZ, RZ, RZ ;  /* 0x000000ffff067224 */ /* 0x000fe400078e00ff */
[----:B------:R-:W-:-:S06]  /*15c0*/  VIADD R7, R20, 0x7fe00000 ;  /* 0x7fe0000014077836 */ /* 0x000fcc0000000000 */
[----:B------:R-:W-:-:S10]  /*15d0*/  DMUL R18, R22, R6 ;  /* 0x0000000616127228 */ /* 0x000fd40000000000 */
[----:B------:R-:W-:-:S13]  /*15e0*/  FSETP.GTU.AND P0, PT, |R19|, 1.469367938527859385e-39, PT ;  /* 0x001000001300780b */ /* 0x000fda0003f0c200 */
[----:B------:R-:W-:Y:S05]  /*15f0*/  @P0 BRA `(.L_x_17) ;  /* 0x0000000000940947 */ /* 0x000fea0003800000 */
[----:B------:R-:W-:Y:S01]  /*1600*/  DFMA R10, R22, -R10, R16 ;  /* 0x8000000a160a722b */ /* 0x000fe20000000010 */
[----:B------:R-:W-:-:S09]  /*1610*/  MOV R6, RZ ;  /* 0x000000ff00067202 */ /* 0x000fd20000000f00 */
[C---:B------:R-:W-:Y:S02]  /*1620*/  FSETP.NEU.AND P0, PT, R11.reuse, RZ, PT ;  /* 0x000000ff0b00720b */ /* 0x040fe40003f0d000 */
[----:B------:R-:W-:-:S04]  /*1630*/  LOP3.LUT R17, R11, 0x80000000, R9, 0x48, !PT ;  /* 0x800000000b117812 */ /* 0x000fc800078e4809 */
[----:B------:R-:W-:-:S07]  /*1640*/  LOP3.LUT R7, R17, R7, RZ, 0xfc, !PT ;  /* 0x0000000711077212 */ /* 0x000fce00078efcff */
[----:B------:R-:W-:Y:S05]  /*1650*/  @!P0 BRA `(.L_x_17) ;  /* 0x00000000007c8947 */ /* 0x000fea0003800000 */
[----:B------:R-:W-:Y:S01]  /*1660*/  IMAD.MOV R9, RZ, RZ, -R20 ;  /* 0x000000ffff097224 */ /* 0x000fe200078e0a14 */
[----:B------:R-:W-:Y:S01]  /*1670*/  DMUL.RP R6, R22, R6 ;  /* 0x0000000616067228 */ /* 0x000fe20000008000 */
[----:B------:R-:W-:-:S06]  /*1680*/  IMAD.MOV.U32 R8, RZ, RZ, RZ ;  /* 0x000000ffff087224 */ /* 0x000fcc00078e00ff */
[----:B------:R-:W-:-:S03]  /*1690*/  DFMA R8, R18, -R8, R22 ;  /* 0x800000081208722b */ /* 0x000fc60000000016 */
[----:B------:R-:W-:-:S03]  /*16a0*/  LOP3.LUT R17, R7, R17, RZ, 0x3c, !PT ;  /* 0x0000001107117212 */ /* 0x000fc600078e3cff */
[----:B------:R-:W-:-:S04]  /*16b0*/  IADD3 R8, PT, PT, -R20, -0x43300000, RZ ;  /* 0xbcd0000014087810 */ /* 0x000fc80007ffe1ff */
[----:B------:R-:W-:-:S04]  /*16c0*/  FSETP.NEU.AND P0, PT, |R9|, R8, PT ;  /* 0x000000080900720b */ /* 0x000fc80003f0d200 */
[----:B------:R-:W-:Y:S02]  /*16d0*/  FSEL R18, R6, R18, !P0 ;  /* 0x0000001206127208 */ /* 0x000fe40004000000 */
[----:B------:R-:W-:Y:S01]  /*16e0*/  FSEL R19, R17, R19, !P0 ;  /* 0x0000001311137208 */ /* 0x000fe20004000000 */
[----:B------:R-:W-:Y:S06]  /*16f0*/  BRA `(.L_x_17) ;  /* 0x0000000000547947 */ /* 0x000fec0003800000 */
.L_x_16:
[----:B------:R-:W-:-:S14]  /*1700*/  DSETP.NAN.AND P0, PT, R6, R6, PT ;  /* 0x000000060600722a */ /* 0x000fdc0003f08000 */
[----:B------:R-:W-:Y:S05]  /*1710*/  @P0 BRA `(.L_x_18) ;  /* 0x0000000000440947 */ /* 0x000fea0003800000 */
[----:B------:R-:W-:-:S14]  /*1720*/  DSETP.NAN.AND P0, PT, R8, R8, PT ;  /* 0x000000080800722a */ /* 0x000fdc0003f08000 */
[----:B------:R-:W-:Y:S05]  /*1730*/  @P0 BRA `(.L_x_19) ;  /* 0x0000000000300947 */ /* 0x000fea0003800000 */
[----:B------:R-:W-:Y:S01]  /*1740*/  ISETP.NE.AND P0, PT, R20, R27, PT ;  /* 0x0000001b1400720c */ /* 0x000fe20003f05270 */
[----:B------:R-:W-:Y:S02]  /*1750*/  IMAD.MOV.U32 R18, RZ, RZ, 0x0 ;  /* 0x00000000ff127424 */ /* 0x000fe400078e00ff */
[----:B------:R-:W-:-:S10]  /*1760*/  IMAD.MOV.U32 R19, RZ, RZ, -0x80000 ;  /* 0xfff80000ff137424 */ /* 0x000fd400078e00ff */
[----:B------:R-:W-:Y:S05]  /*1770*/  @!P0 BRA `(.L_x_17) ;  /* 0x0000000000348947 */ /* 0x000fea0003800000 */
[----:B------:R-:W-:Y:S02]  /*1780*/  ISETP.NE.AND P0, PT, R20, 0x7ff00000, PT ;  /* 0x7ff000001400780c */ /* 0x000fe40003f05270 */
[----:B------:R-:W-:Y:S02]  /*1790*/  LOP3.LUT R19, R7, 0x80000000, R9, 0x48, !PT ;  /* 0x8000000007137812 */ /* 0x000fe400078e4809 */
[----:B------:R-:W-:-:S13]  /*17a0*/  ISETP.EQ.OR P0, PT, R27, RZ, !P0 ;  /* 0x000000ff1b00720c */ /* 0x000fda0004702670 */
[----:B------:R-:W-:Y:S02]  /*17b0*/  @P0 LOP3.LUT R6, R19, 0x7ff00000, RZ, 0xfc, !PT ;  /* 0x7ff0000013060812 */ /* 0x000fe400078efcff */
[----:B------:R-:W-:Y:S01]  /*17c0*/  @!P0 MOV R18, RZ ;  /* 0x000000ff00128202 */ /* 0x000fe20000000f00 */
[----:B------:R-:W-:Y:S02]  /*17d0*/  @P0 IMAD.MOV.U32 R18, RZ, RZ, RZ ;  /* 0x000000ffff120224 */ /* 0x000fe400078e00ff */
[----:B------:R-:W-:Y:S01]  /*17e0*/  @P0 IMAD.MOV.U32 R19, RZ, RZ, R6 ;  /* 0x000000ffff130224 */ /* 0x000fe200078e0006 */
[----:B------:R-:W-:Y:S06]  /*17f0*/  BRA `(.L_x_17) ;  /* 0x0000000000147947 */ /* 0x000fec0003800000 */
.L_x_19:
[----:B------:R-:W-:Y:S01]  /*1800*/  LOP3.LUT R19, R9, 0x80000, RZ, 0xfc, !PT ;  /* 0x0008000009137812 */ /* 0x000fe200078efcff */
[----:B------:R-:W-:Y:S01]  /*1810*/  IMAD.MOV.U32 R18, RZ, RZ, R8 ;  /* 0x000000ffff127224 */ /* 0x000fe200078e0008 */
[----:B------:R-:W-:Y:S06]  /*1820*/  BRA `(.L_x_17) ;  /* 0x0000000000087947 */ /* 0x000fec0003800000 */
.L_x_18:
[----:B------:R-:W-:Y:S02]  /*1830*/  LOP3.LUT R19, R7, 0x80000, RZ, 0xfc, !PT ;  /* 0x0008000007137812 */ /* 0x000fe400078efcff */
[----:B------:R-:W-:-:S07]  /*1840*/  MOV R18, R6 ;  /* 0x0000000600127202 */ /* 0x000fce0000000f00 */
.L_x_17:
[----:B------:R-:W-:Y:S05]  /*1850*/  BSYNC.RECONVERGENT B1 ;  /* 0x0000000000017941 */ /* 0x000fea0003800200 */
.L_x_15:
[----:B------:R-:W-:Y:S02]  /*1860*/  HFMA2 R7, -RZ, RZ, 0, 0 ;  /* 0x00000000ff077431 */ /* 0x000fe400000001ff */
[----:B------:R-:W-:Y:S02]  /*1870*/  IMAD.MOV.U32 R6, RZ, RZ, R2 ;  /* 0x000000ffff067224 */ /* 0x000fe400078e0002 */
[----:B------:R-:W-:Y:S02]  /*1880*/  IMAD.MOV.U32 R8, RZ, RZ, R18 ;  /* 0x000000ffff087224 */ /* 0x000fe400078e0012 */
[----:B------:R-:W-:Y:S01]  /*1890*/  IMAD.MOV.U32 R9, RZ, RZ, R19 ;  /* 0x000000ffff097224 */ /* 0x000fe200078e0013 */
[----:B------:R-:W-:Y:S06]  /*18a0*/  RET.REL.NODEC R6 `(_Z28build_fuzzy_spherical_kerneliiiifPKfS0_PKiS0_PiPf) ;  /* 0xffffffe406d47950 */ /* 0x000fec0003c3ffff */
        .weak           $__internal_1_$__cuda_sm20_sqrt_rn_f32_slowpath
        .type           $__internal_1_$__cuda_sm20_sqrt_rn_f32_slowpath,@function
        .size           $__internal_1_$__cuda_sm20_sqrt_rn_f32_slowpath,($__internal_2_$__cuda_sm3x_div_rn_noftz_f32_slowpath - $__internal_1_$__cuda_sm20_sqrt_rn_f32_slowpath)
$__internal_1_$__cuda_sm20_sqrt_rn_f32_slowpath:
[----:B------:R-:W-:-:S13]  /*18b0*/  LOP3.LUT P0, RZ, R7, 0x7fffffff, RZ, 0xc0, !PT ;  /* 0x7fffffff07ff7812 */ /* 0x000fda000780c0ff */
[----:B------:R-:W-:Y:S05]  /*18c0*/  @!P0 BRA `(.L_x_20) ;  /* 0x0000000000448947 */ /* 0x000fea0003800000 */
[----:B------:R-:W-:Y:S01]  /*18d0*/  FSETP.GEU.FTZ.AND P0, PT, R7, RZ, PT ;  /* 0x000000ff0700720b */ /* 0x000fe20003f1e000 */
[----:B------:R-:W-:-:S12]  /*18e0*/  IMAD.MOV.U32 R2, RZ, RZ, R7 ;  /* 0x000000ffff027224 */ /* 0x000fd800078e0007 */
[----:B------:R-:W-:Y:S01]  /*18f0*/  @!P0 IMAD.MOV.U32 R7, RZ, RZ, 0x7fffffff ;  /* 0x7fffffffff078424 */ /* 0x000fe200078e00ff */
[----:B------:R-:W-:Y:S06]  /*1900*/  @!P0 BRA `(.L_x_20) ;  /* 0x0000000000348947 */ /* 0x000fec0003800000 */
[----:B------:R-:W-:-:S13]  /*1910*/  FSETP.GTU.FTZ.AND P0, PT, |R2|, +INF , PT ;  /* 0x7f8000000200780b */ /* 0x000fda0003f1c200 */
[----:B------:R-:W-:Y:S01]  /*1920*/  @P0 FADD.FTZ R7, R2, 1 ;  /* 0x3f80000002070421 */ /* 0x000fe20000010000 */
[----:B------:R-:W-:Y:S06]  /*1930*/  @P0 BRA `(.L_x_20) ;  /* 0x0000000000280947 */ /* 0x000fec0003800000 */
[----:B------:R-:W-:-:S13]  /*1940*/  FSETP.NEU.FTZ.AND P0, PT, |R2|, +INF , PT ;  /* 0x7f8000000200780b */ /* 0x000fda0003f1d200 */
[----:B------:R-:W-:Y:S01]  /*1950*/  @P0 FFMA R3, R2, 1.84467440737095516160e+19, RZ ;  /* 0x5f80000002030823 */ /* 0x000fe200000000ff */
[----:B------:R-:W-:-:S03]  /*1960*/  @!P0 IMAD.MOV.U32 R7, RZ, RZ, R2 ;  /* 0x000000ffff078224 */ /* 0x000fc600078e0002 */
[----:B------:R-:W0:Y:S02]  /*1970*/  @P0 MUFU.RSQ R8, R3 ;  /* 0x0000000300080308 */ /* 0x000e240000001400 */
[----:B0-----:R-:W-:Y:S01]  /*1980*/  @P0 FMUL.FTZ R12, R3, R8 ;  /* 0x00000008030c0220 */ /* 0x001fe20000410000 */
[----:B------:R-:W-:-:S03]  /*1990*/  @P0 FMUL.FTZ R8, R8, 0.5 ;  /* 0x3f00000008080820 */ /* 0x000fc60000410000 */
[----:B------:R-:W-:-:S04]  /*19a0*/  @P0 FADD.FTZ R5, -R12, -RZ ;  /* 0x800000ff0c050221 */ /* 0x000fc80000010100 */
[----:B------:R-:W-:-:S04]  /*19b0*/  @P0 FFMA R5, R12, R5, R3 ;  /* 0x000000050c050223 */ /* 0x000fc80000000003 */
[----:B------:R-:W-:-:S04]  /*19c0*/  @P0 FFMA R5, R5, R8, R12 ;  /* 0x0000000805050223 */ /* 0x000fc8000000000c */
[----:B------:R-:W-:-:S07]  /*19d0*/  @P0 FMUL.FTZ R7, R5, 2.3283064365386962891e-10 ;  /* 0x2f80000005070820 */ /* 0x000fce0000410000 */
.L_x_20:
[----:B------:R-:W-:Y:S01]  /*19e0*/  MOV R2, R9 ;  /* 0x0000000900027202 */ /* 0x000fe20000000f00 */
[----:B------:R-:W-:-:S04]  /*19f0*/  IMAD.MOV.U32 R3, RZ, RZ, 0x0 ;  /* 0x00000000ff037424 */ /* 0x000fc800078e00ff */
[----:B------:R-:W-:Y:S05]  /*1a00*/  RET.REL.NODEC R2 `(_Z28build_fuzzy_spherical_kerneliiiifPKfS0_PKiS0_PiPf) ;  /* 0xffffffe4027c7950 */ /* 0x000fea0003c3ffff */
        .weak           $__internal_2_$__cuda_sm3x_div_rn_noftz_f32_slowpath
        .type           $__internal_2_$__cuda_sm3x_div_rn_noftz_f32_slowpath,@function
        .size           $__internal_2_$__cuda_sm3x_div_rn_noftz_f32_slowpath,(.L_x_66 - $__internal_2_$__cuda_sm3x_div_rn_noftz_f32_slowpath)
$__internal_2_$__cuda_sm3x_div_rn_noftz_f32_slowpath:
[----:B------:R-:W-:Y:S01]  /*1a10*/  SHF.R.U32.HI R9, RZ, 0x17, R5 ;  /* 0x00000017ff097819 */ /* 0x000fe20000011605 */
[----:B------:R-:W-:Y:S01]  /*1a20*/  BSSY.RECONVERGENT B1, `(.L_x_21) ;  /* 0x0000063000017945 */ /* 0x000fe20003800200 */
[----:B------:R-:W-:Y:S02]  /*1a30*/  SHF.R.U32.HI R18, RZ, 0x17, R2 ;  /* 0x00000017ff127819 */ /* 0x000fe40000011602 */
[----:B------:R-:W-:Y:S02]  /*1a40*/  LOP3.LUT R9, R9, 0xff, RZ, 0xc0, !PT ;  /* 0x000000ff09097812 */ /* 0x000fe400078ec0ff */
[----:B------:R-:W-:Y:S02]  /*1a50*/  LOP3.LUT R18, R18, 0xff, RZ, 0xc0, !PT ;  /* 0x000000ff12127812 */ /* 0x000fe400078ec0ff */
[----:B------:R-:W-:Y:S01]  /*1a60*/  MOV R19, R5 ;  /* 0x0000000500137202 */ /* 0x000fe20000000f00 */
[----:B------:R-:W-:Y:S02]  /*1a70*/  VIADD R21, R9, 0xffffffff ;  /* 0xffffffff09157836 */ /* 0x000fe40000000000 */
[----:B------:R-:W-:-:S03]  /*1a80*/  VIADD R20, R18, 0xffffffff ;  /* 0xffffffff12147836 */ /* 0x000fc60000000000 */
[----:B------:R-:W-:-:S04]  /*1a90*/  ISETP.GT.U32.AND P0, PT, R21, 0xfd, PT ;  /* 0x000000fd1500780c */ /* 0x000fc80003f04070 */
[----:B------:R-:W-:-:S13]  /*1aa0*/  ISETP.GT.U32.OR P0, PT, R20, 0xfd, P0 ;  /* 0x000000fd1400780c */ /* 0x000fda0000704470 */
[----:B------:R-:W-:Y:S01]  /*1ab0*/  @!P0 IMAD.MOV.U32 R16, RZ, RZ, RZ ;  /* 0x000000ffff108224 */ /* 0x000fe200078e00ff */
[----:B------:R-:W-:Y:S06]  /*1ac0*/  @!P0 BRA `(.L_x_22) ;  /* 0x00000000005c8947 */ /* 0x000fec0003800000 */
[----:B------:R-:W-:Y:S02]  /*1ad0*/  FSETP.GTU.FTZ.AND P0, PT, |R2|, +INF , PT ;  /* 0x7f8000000200780b */ /* 0x000fe40003f1c200 */
[----:B------:R-:W-:-:S04]  /*1ae0*/  FSETP.GTU.FTZ.AND P1, PT, |R5|, +INF , PT ;  /* 0x7f8000000500780b */ /* 0x000fc80003f3c200 */
[----:B------:R-:W-:-:S13]  /*1af0*/  PLOP3.LUT P0, PT, P0, P1, PT, 0xf8, 0x8f ;  /* 0x00000000008f781c */ /* 0x000fda0000703f70 */
[----:B------:R-:W-:Y:S05]  /*1b00*/  @P0 BRA `(.L_x_23) ;  /* 0x00000004004c0947 */ /* 0x000fea0003800000 */
[----:B------:R-:W-:-:S13]  /*1b10*/  LOP3.LUT P0, RZ, R19, 0x7fffffff, R2, 0xc8, !PT ;  /* 0x7fffffff13ff7812 */ /* 0x000fda000780c802 */
[----:B------:R-:W-:Y:S05]  /*1b20*/  @!P0 BRA `(.L_x_24) ;  /* 0x00000004003c8947 */ /* 0x000fea0003800000 */
[C---:B------:R-:W-:Y:S02]  /*1b30*/  FSETP.NEU.FTZ.AND P4, PT, |R2|.reuse, +INF , PT ;  /* 0x7f8000000200780b */ /* 0x040fe40003f9d200 */
[----:B------:R-:W-:Y:S02]  /*1b40*/  FSETP.NEU.FTZ.AND P1, PT, |R5|, +INF , PT ;  /* 0x7f8000000500780b */ /* 0x000fe40003f3d200 */
[----:B------:R-:W-:-:S11]  /*1b50*/  FSETP.NEU.FTZ.AND P0, PT, |R2|, +INF , PT ;  /* 0x7f8000000200780b */ /* 0x000fd60003f1d200 */
[----:B------:R-:W-:Y:S05]  /*1b60*/  @!P1 BRA !P4, `(.L_x_24) ;  /* 0x00000004002c9947 */ /* 0x000fea0006000000 */
[----:B------:R-:W-:-:S04]  /*1b70*/  LOP3.LUT P4, RZ, R2, 0x7fffffff, RZ, 0xc0, !PT ;  /* 0x7fffffff02ff7812 */ /* 0x000fc8000788c0ff */
[----:B------:R-:W-:-:S13]  /*1b80*/  PLOP3.LUT P1, PT, P1, P4, PT, 0x2f, 0xf2 ;  /* 0x0000000000f2781c */ /* 0x000fda0000f28577 */
[----:B------:R-:W-:Y:S05]  /*1b90*/  @P1 BRA `(.L_x_25) ;  /* 0x0000000400181947 */ /* 0x000fea0003800000 */
[----:B------:R-:W-:-:S04]  /*1ba0*/  LOP3.LUT P1, RZ, R19, 0x7fffffff, RZ, 0xc0, !PT ;  /* 0x7fffffff13ff7812 */ /* 0x000fc8000782c0ff */
[----:B------:R-:W-:-:S13]  /*1bb0*/  PLOP3.LUT P0, PT, P0, P1, PT, 0x2f, 0xf2 ;  /* 0x0000000000f2781c */ /* 0x000fda0000702577 */
[----:B------:R-:W-:Y:S05]  /*1bc0*/  @P0 BRA `(.L_x_26) ;  /* 0x0000000400000947 */ /* 0x000fea0003800000 */
[----:B------:R-:W-:Y:S02]  /*1bd0*/  ISETP.GE.AND P0, PT, R20, RZ, PT ;  /* 0x000000ff1400720c */ /* 0x000fe40003f06270 */
[----:B------:R-:W-:-:S11]  /*1be0*/  ISETP.GE.AND P1, PT, R21, RZ, PT ;  /* 0x000000ff1500720c */ /* 0x000fd60003f26270 */
[----:B------:R-:W-:Y:S02]  /*1bf0*/  @P0 IMAD.MOV.U32 R16, RZ, RZ, RZ ;  /* 0x000000ffff100224 */ /* 0x000fe400078e00ff */
[----:B------:R-:W-:Y:S01]  /*1c00*/  @!P0 FFMA R2, R2, 1.84467440737095516160e+19, RZ ;  /* 0x5f80000002028823 */ /* 0x000fe200000000ff */
[----:B------:R-:W-:Y:S02]  /*1c10*/  @!P0 IMAD.MOV.U32 R16, RZ, RZ, -0x40 ;  /* 0xffffffc0ff108424 */ /* 0x000fe400078e00ff */
[----:B------:R-:W-:-:S03]  /*1c20*/  @!P1 FFMA R19, R5, 1.84467440737095516160e+19, RZ ;  /* 0x5f80000005139823 */ /* 0x000fc600000000ff */
[----:B------:R-:W-:-:S07]  /*1c30*/  @!P1 IADD3 R16, PT, PT, R16, 0x40, RZ ;  /* 0x0000004010109810 */ /* 0x000fce0007ffe0ff */
.L_x_22:
[----:B------:R-:W-:Y:S01]  /*1c40*/  LEA R20, R9, 0xc0800000, 0x17 ;  /* 0xc080000009147811 */ /* 0x000fe200078eb8ff */
[----:B------:R-:W-:Y:S01]  /*1c50*/  VIADD R18, R18, 0xffffff81 ;  /* 0xffffff8112127836 */ /* 0x000fe20000000000 */
[----:B------:R-:W-:Y:S03]  /*1c60*/  BSSY.RECONVERGENT B2, `(.L_x_27) ;  /* 0x0000035000027945 */ /* 0x000fe60003800200 */
[----:B------:R-:W-:Y:S02]  /*1c70*/  IMAD.IADD R22, R19, 0x1, -R20 ;  /* 0x0000000113167824 */ /* 0x000fe400078e0a14 */
[----:B------:R-:W-:Y:S02]  /*1c80*/  IMAD R2, R18, -0x800000, R2 ;  /* 0xff80000012027824 */ /* 0x000fe400078e0202 */
[----:B------:R-:W0:Y:S01]  /*1c90*/  MUFU.RCP R20, R22 ;  /* 0x0000001600147308 */ /* 0x000e220000001000 */
[----:B------:R-:W-:-:S04]  /*1ca0*/  FADD.FTZ R19, -R22, -RZ ;  /* 0x800000ff16137221 */ /* 0x000fc80000010100 */
[----:B0-----:R-:W-:-:S04]  /*1cb0*/  FFMA R21, R20, R19, 1 ;  /* 0x3f80000014157423 */ /* 0x001fc80000000013 */
[----:B------:R-:W-:-:S04]  /*1cc0*/  FFMA R21, R20, R21, R20 ;  /* 0x0000001514157223 */ /* 0x000fc80000000014 */
[----:B------:R-:W-:-:S04]  /*1cd0*/  FFMA R20, R2, R21, RZ ;  /* 0x0000001502147223 */ /* 0x000fc800000000ff */
[----:B------:R-:W-:-:S04]  /*1ce0*/  FFMA R23, R19, R20, R2 ;  /* 0x0000001413177223 */ /* 0x000fc80000000002 */
[----:B------:R-:W-:Y:S01]  /*1cf0*/  FFMA R20, R21, R23, R20 ;  /* 0x0000001715147223 */ /* 0x000fe20000000014 */
[----:B------:R-:W-:-:S03]  /*1d00*/  IADD3 R23, PT, PT, R18, 0x7f, -R9 ;  /* 0x0000007f12177810 */ /* 0x000fc60007ffe809 */
[----:B------:R-:W-:Y:S02]  /*1d10*/  FFMA R19, R19, R20, R2 ;  /* 0x0000001413137223 */ /* 0x000fe40000000002 */
[----:B------:R-:W-:Y:S02]  /*1d20*/  IMAD.IADD R23, R23, 0x1, R16 ;  /* 0x0000000117177824 */ /* 0x000fe400078e0210 */
[----:B------:R-:W-:-:S05]  /*1d30*/  FFMA R2, R21, R19, R20 ;  /* 0x0000001315027223 */ /* 0x000fca0000000014 */
[----:B------:R-:W-:-:S04]  /*1d40*/  SHF.R.U32.HI R9, RZ, 0x17, R2 ;  /* 0x00000017ff097819 */ /* 0x000fc80000011602 */
[----:B------:R-:W-:-:S04]  /*1d50*/  LOP3.LUT R9, R9, 0xff, RZ, 0xc0, !PT ;  /* 0x000000ff09097812 */ /* 0x000fc800078ec0ff */
[----:B------:R-:W-:-:S05]  /*1d60*/  IADD3 R9, PT, PT, R9, R23, RZ ;  /* 0x0000001709097210 */ /* 0x000fca0007ffe0ff */
[----:B------:R-:W-:-:S05]  /*1d70*/  VIADD R16, R9, 0xffffffff ;  /* 0xffffffff09107836 */ /* 0x000fca0000000000 */
[----:B------:R-:W-:-:S13]  /*1d80*/  ISETP.GE.U32.AND P0, PT, R16, 0xfe, PT ;  /* 0x000000fe1000780c */ /* 0x000fda0003f06070 */
[----:B------:R-:W-:Y:S05]  /*1d90*/  @!P0 BRA `(.L_x_28) ;  /* 0x0000000000808947 */ /* 0x000fea0003800000 */
[----:B------:R-:W-:-:S13]  /*1da0*/  ISETP.GT.AND P0, PT, R9, 0xfe, PT ;  /* 0x000000fe0900780c */ /* 0x000fda0003f04270 */
[----:B------:R-:W-:Y:S05]  /*1db0*/  @P0 BRA `(.L_x_29) ;  /* 0x00000000006c0947 */ /* 0x000fea0003800000 */
[----:B------:R-:W-:-:S13]  /*1dc0*/  ISETP.GE.AND P0, PT, R9, 0x1, PT ;  /* 0x000000010900780c */ /* 0x000fda0003f06270 */
[----:B------:R-:W-:Y:S05]  /*1dd0*/  @P0 BRA `(.L_x_30) ;  /* 0x0000000000740947 */ /* 0x000fea0003800000 */
[----:B------:R-:W-:Y:S02]  /*1de0*/  ISETP.GE.AND P0, PT, R9, -0x18, PT ;  /* 0xffffffe80900780c */ /* 0x000fe40003f06270 */
[----:B------:R-:W-:-:S11]  /*1df0*/  LOP3.LUT R2, R2, 0x80000000, RZ, 0xc0, !PT ;  /* 0x8000000002027812 */ /* 0x000fd600078ec0ff */
[----:B------:R-:W-:Y:S05]  /*1e00*/  @!P0 BRA `(.L_x_30) ;  /* 0x0000000000688947 */ /* 0x000fea0003800000 */
[-CC-:B------:R-:W-:Y:S01]  /*1e10*/  FFMA.RZ R16, R21, R19.reuse, R20.reuse ;  /* 0x0000001315107223 */ /* 0x180fe2000000c014 */
[C---:B------:R-:W-:Y:S02]  /*1e20*/  ISETP.NE.AND P4, PT, R9.reuse, RZ, PT ;  /* 0x000000ff0900720c */ /* 0x040fe40003f85270 */
[----:B------:R-:W-:Y:S02]  /*1e30*/  ISETP.NE.AND P1, PT, R9, RZ, PT ;  /* 0x000000ff0900720c */ /* 0x000fe40003f25270 */
[----:B------:R-:W-:Y:S01]  /*1e40*/  LOP3.LUT R18, R16, 0x7fffff, RZ, 0xc0, !PT ;  /* 0x007fffff10127812 */ /* 0x000fe200078ec0ff */
[CCC-:B------:R-:W-:Y:S01]  /*1e50*/  FFMA.RP R16, R21.reuse, R19.reuse, R20.reuse ;  /* 0x0000001315107223 */ /* 0x1c0fe20000008014 */
[----:B------:R-:W-:Y:S01]  /*1e60*/  FFMA.RM R19, R21, R19, R20 ;  /* 0x0000001315137223 */ /* 0x000fe20000004014 */
[----:B------:R-:W-:Y:S01]  /*1e70*/  VIADD R21, R9, 0x20 ;  /* 0x0000002009157836 */ /* 0x000fe20000000000 */
[----:B------:R-:W-:Y:S01]  /*1e80*/  LOP3.LUT R18, R18, 0x800000, RZ, 0xfc, !PT ;  /* 0x0080000012127812 */ /* 0x000fe200078efcff */
[----:B------:R-:W-:-:S02]  /*1e90*/  IMAD.MOV R9, RZ, RZ, -R9 ;  /* 0x000000ffff097224 */ /* 0x000fc400078e0a09 */
[----:B------:R-:W-:Y:S02]  /*1ea0*/  FSETP.NEU.FTZ.AND P0, PT, R16, R19, PT ;  /* 0x000000131000720b */ /* 0x000fe40003f1d000 */
[----:B------:R-:W-:Y:S02]  /*1eb0*/  SHF.L.U32 R21, R18, R21, RZ ;  /* 0x0000001512157219 */ /* 0x000fe400000006ff */
[----:B------:R-:W-:Y:S02]  /*1ec0*/  SEL R9, R9, RZ, P4 ;  /* 0x000000ff09097207 */ /* 0x000fe40002000000 */
[----:B------:R-:W-:Y:S02]  /*1ed0*/  ISETP.NE.AND P1, PT, R21, RZ, P1 ;  /* 0x000000ff1500720c */ /* 0x000fe40000f25270 */
[----:B------:R-:W-:Y:S02]  /*1ee0*/  SHF.R.U32.HI R9, RZ, R9, R18 ;  /* 0x00000009ff097219 */ /* 0x000fe40000011612 */
[----:B------:R-:W-:-:S02]  /*1ef0*/  PLOP3.LUT P0, PT, P0, P1, PT, 0xf8, 0x8f ;  /* 0x00000000008f781c */ /* 0x000fc40000703f70 */
[----:B------:R-:W-:Y:S02]  /*1f00*/  SHF.R.U32.HI R19, RZ, 0x1, R9 ;  /* 0x00000001ff137819 */ /* 0x000fe40000011609 */
[----:B------:R-:W-:-:S04]  /*1f10*/  SEL R16, RZ, 0x1, !P0 ;  /* 0x00000001ff107807 */ /* 0x000fc80004000000 */
[----:B------:R-:W-:-:S04]  /*1f20*/  LOP3.LUT R16, R16, 0x1, R19, 0xf8, !PT ;  /* 0x0000000110107812 */ /* 0x000fc800078ef813 */
[----:B------:R-:W-:-:S04]  /*1f30*/  LOP3.LUT R16, R16, R9, RZ, 0xc0, !PT ;  /* 0x0000000910107212 */ /* 0x000fc800078ec0ff */
[----:B------:R-:W-:-:S04]  /*1f40*/  IADD3 R19, PT, PT, R19, R16, RZ ;  /* 0x0000001013137210 */ /* 0x000fc80007ffe0ff */
[----:B------:R-:W-:Y:S01]  /*1f50*/  LOP3.LUT R2, R19, R2, RZ, 0xfc, !PT ;  /* 0x0000000213027212 */ /* 0x000fe200078efcff */
[----:B------:R-:W-:Y:S06]  /*1f60*/  BRA `(.L_x_30) ;  /* 0x0000000000107947 */ /* 0x000fec0003800000 */
.L_x_29:
[----:B------:R-:W-:-:S04]  /*1f70*/  LOP3.LUT R2, R2, 0x80000000, RZ, 0xc0, !PT ;  /* 0x8000000002027812 */ /* 0x000fc800078ec0ff */
[----:B------:R-:W-:Y:S01]  /*1f80*/  LOP3.LUT R2, R2, 0x7f800000, RZ, 0xfc, !PT ;  /* 0x7f80000002027812 */ /* 0x000fe200078efcff */
[----:B------:R-:W-:Y:S06]  /*1f90*/  BRA `(.L_x_30) ;  /* 0x0000000000047947 */ /* 0x000fec0003800000 */
.L_x_28:
[----:B------:R-:W-:-:S07]  /*1fa0*/  IMAD R2, R23, 0x800000, R2 ;  /* 0x0080000017027824 */ /* 0x000fce00078e0202 */
.L_x_30:
[----:B------:R-:W-:Y:S05]  /*1fb0*/  BSYNC.RECONVERGENT B2 ;  /* 0x0000000000027941 */ /* 0x000fea0003800200 */
.L_x_27:
[----:B------:R-:W-:Y:S05]  /*1fc0*/  BRA `(.L_x_31) ;  /* 0x0000000000207947 */ /* 0x000fea0003800000 */
.L_x_26:
[----:B------:R-:W-:-:S04]  /*1fd0*/  LOP3.LUT R2, R19, 0x80000000, R2, 0x48, !PT ;  /* 0x8000000013027812 */ /* 0x000fc800078e4802 */
[----:B------:R-:W-:Y:S01]  /*1fe0*/  LOP3.LUT R2, R2, 0x7f800000, RZ, 0xfc, !PT ;  /* 0x7f80000002027812 */ /* 0x000fe200078efcff */
[----:B------:R-:W-:Y:S06]  /*1ff0*/  BRA `(.L_x_31) ;  /* 0x0000000000147947 */ /* 0x000fec0003800000 */
.L_x_25:
[----:B------:R-:W-:Y:S01]  /*2000*/  LOP3.LUT R2, R19, 0x80000000, R2, 0x48, !PT ;  /* 0x8000000013027812 */ /* 0x000fe200078e4802 */
[----:B------:R-:W-:Y:S06]  /*2010*/  BRA `(.L_x_31) ;  /* 0x00000000000c7947 */ /* 0x000fec0003800000 */
.L_x_24:
[----:B------:R-:W0:Y:S01]  /*2020*/  MUFU.RSQ R2, -QNAN ;  /* 0xffc0000000027908 */ /* 0x000e220000001400 */
[----:B------:R-:W-:Y:S05]  /*2030*/  BRA `(.L_x_31) ;  /* 0x0000000000047947 */ /* 0x000fea0003800000 */
.L_x_23:
[----:B------:R-:W-:-:S07]  /*2040*/  FADD.FTZ R2, R2, R5 ;  /* 0x0000000502027221 */ /* 0x000fce0000010000 */
.L_x_31:
[----:B------:R-:W-:Y:S05]  /*2050*/  BSYNC.RECONVERGENT B1 ;  /* 0x0000000000017941 */ /* 0x000fea0003800200 */
.L_x_21:
[----:B------:R-:W-:-:S04]  /*2060*/  IMAD.MOV.U32 R9, RZ, RZ, 0x0 ;  /* 0x00000000ff097424 */ /* 0x000fc800078e00ff */
[----:B0-----:R-:W-:Y:S05]  /*2070*/  RET.REL.NODEC R8 `(_Z28build_fuzzy_spherical_kerneliiiifPKfS0_PKiS0_PiPf) ;  /* 0xffffffdc08e07950 */ /* 0x001fea0003c3ffff */
.L_x_32:
[----:B------:R-:W-:-:S00]  /*2080*/  BRA `(.L_x_32) ;  /* 0xfffffffc00fc7947 */ /* 0x000fc0000383ffff */
[----:B------:R-:W-:-:S00]  /*2090*/  NOP ;  /* 0x0000000000007918 */ /* 0x000fc00000000000 */
        /* <DEDUP_REMOVED lines=14> */
.L_x_66:


//--------------------- .text._Z22build_spherical_kerneliiiifPKfS0_PKiS0_Pi --------------------------
	.section	.text._Z22build_spherical_kerneliiiifPKfS0_PKiS0_Pi,"ax",@progbits
	.align	128
        .global         _Z22build_spherical_kerneliiiifPKfS0_PKiS0_Pi
        .type           _Z22build_spherical_kerneliiiifPKfS0_PKiS0_Pi,@function
        .size           _Z22build_spherical_kerneliiiifPKfS0_PKiS0_Pi,(.L_x_69 - _Z22build_spherical_kerneliiiifPKfS0_PKiS0_Pi)
        .other          _Z22build_spherical_kerneliiiifPKfS0_PKiS0_Pi,@"STO_CUDA_ENTRY STV_DEFAULT"
_Z22build_spherical_kerneliiiifPKfS0_PKiS0_Pi:
.text._Z22build_spherical_kerneliiiifPKfS0_PKiS0_Pi:
        /* <DEDUP_REMOVED lines=10> */
[----:B------:R-:W-:Y:S01]  /*00a0*/  IMAD.SHL.U32 R5, R6, 0x2, RZ ;  /* 0x0000000206057824 */ /* 0x000fe200078e00ff */
[----:B------:R-:W2:Y:S05]  /*00b0*/  LDCU UR6, c[0x0][0x390] ;  /* 0x00007200ff0677ac */ /* 0x000eaa0008000800 */
[----:B------:R-:W3:Y:S08]  /*00c0*/  LDC.64 R8, c[0x0][0x3b0] ;  /* 0x0000ec00ff087b82 */ /* 0x000ef00000000a00 */
[----:B------:R-:W4:Y:S01]  /*00d0*/  LDC.64 R10, c[0x0][0x3a0] ;  /* 0x0000e800ff0a7b82 */ /* 0x000f220000000a00 */
[----:B0-----:R-:W-:-:S07]  /*00e0*/  IMAD.WIDE R2, R5, 0x4, R2 ;  /* 0x0000000405027825 */ /* 0x001fce00078e0202 */
[----:B------:R-:W0:Y:S01]  /*00f0*/  LDC.64 R12, c[0x0][0x398] ;  /* 0x0000e600ff0c7b82 */ /* 0x000e220000000a00 */
[----:B-1----:R-:W2:Y:S04]  /*0100*/  LDG.E R0, desc[UR4][R2.64] ;  /* 0x0000000402007981 */ /* 0x002ea8000c1e1900 */
[----:B------:R-:W4:Y:S01]  /*0110*/  LDG.E R4, desc[UR4][R2.64+0x4] ;  /* 0x0000040402047981 */ /* 0x000f22000c1e1900 */
[----:B---3--:R-:W-:Y:S02]  /*0120*/  IMAD.WIDE R8, R6, 0x4, R8 ;  /* 0x0000000406087825 */ /* 0x008fe400078e0208 */
[----:B------:R-:W1:Y:S04]  /*0130*/  LDC.64 R14, c[0x0][0x3b8] ;  /* 0x0000ee00ff0e7b82 */ /* 0x000e680000000a00 */
[----:B------:R-:W3:Y:S01]  /*0140*/  LDG.E R8, desc[UR4][R8.64] ;  /* 0x0000000408087981 */ /* 0x000ee2000c1e1900 */
[----:B------:R-:W-:Y:S01]  /*0150*/  UMOV UR7, 0x3fd33333 ;  /* 0x3fd3333300077882 */ /* 0x000fe20000000000 */
[----:B--2---:R-:W-:-:S02]  /*0160*/  IMAD R5, R0, 0x3, RZ ;  /* 0x0000000300057824 */ /* 0x004fc400078e02ff */
[----:B----4-:R-:W-:Y:S02]  /*0170*/  IMAD R7, R4, 0x3, RZ ;  /* 0x0000000304077824 */ /* 0x010fe400078e02ff */
[----:B------:R-:W-:-:S04]  /*0180*/  IMAD.WIDE R10, R5, 0x4, R10 ;  /* 0x00000004050a7825 */ /* 0x000fc800078e020a */
[----:B0-----:R-:W-:Y:S01]  /*0190*/  IMAD.WIDE R12, R7, 0x4, R12 ;  /* 0x00000004070c7825 */ /* 0x001fe200078e020c */
[----:B------:R-:W2:Y:S04]  /*01a0*/  LDG.E R0, desc[UR4][R10.64] ;  /* 0x000000040a007981 */ /* 0x000ea8000c1e1900 */
[----:B------:R-:W4:Y:S04]  /*01b0*/  LDG.E R16, desc[UR4][R10.64+0x4] ;  /* 0x000004040a107981 */ /* 0x000f28000c1e1900 */
[----:B------:R-:W2:Y:S04]  /*01c0*/  LDG.E R19, desc[UR4][R12.64] ;  /* 0x000000040c137981 */ /* 0x000ea8000c1e1900 */
[----:B------:R-:W4:Y:S01]  /*01d0*/  LDG.E R21, desc[UR4][R12.64+0x4] ;  /* 0x000004040c157981 */ /* 0x000f22000c1e1900 */
[----:B------:R-:W0:Y:S01]  /*01e0*/  F2F.F64.F32 R4, UR6 ;  /* 0x0000000600047d10 */ /* 0x000e220008201800 */
[----:B------:R-:W-:-:S07]  /*01f0*/  UMOV UR6, 0x33333333 ;  /* 0x3333333300067882 */ /* 0x000fce0000000000 */
[----:B---3--:R-:W3:Y:S01]  /*0200*/  F2F.F64.F32 R2, R8 ;  /* 0x0000000800027310 */ /* 0x008ee20000201800 */
[----:B-1----:R-:W-:Y:S01]  /*0210*/  IMAD.WIDE R6, R6, 0x4, R14 ;  /* 0x0000000406067825 */ /* 0x002fe200078e020e */
[----:B------:R1:W5:Y:S04]  /*0220*/  LDG.E R17, desc[UR4][R10.64+0x8] ;  /* 0x000008040a117981 */ /* 0x000368000c1e1900 */
[----:B------:R1:W5:Y:S01]  /*0230*/  LDG.E R18, desc[UR4][R12.64+0x8] ;  /* 0x000008040c127981 */ /* 0x000362000c1e1900 */
[----:B0-----:R-:W-:-:S03]  /*0240*/  DMUL R4, R4, UR6 ;  /* 0x0000000604047c28 */ /* 0x001fc60008000000 */
[----:B------:R1:W-:Y:S05]  /*0250*/  STG.E desc[UR4][R6.64], RZ ;  /* 0x000000ff06007986 */ /* 0x0003ea000c101904 */
[----:B---3--:R-:W-:Y:S01]  /*0260*/  DSETP.GEU.AND P0, PT, R4, R2, PT ;  /* 0x000000020400722a */ /* 0x008fe20003f0e000 */
[----:B--2---:R-:W-:Y:S01]  /*0270*/  FADD R4, -R0, R19 ;  /* 0x0000001300047221 */ /* 0x004fe20000000100 */
[----:B----4-:R-:W-:-:S12]  /*0280*/  FADD R9, -R16, R21 ;  /* 0x0000001510097221 */ /* 0x010fd80000000100 */
[----:B-1----:R-:W-:Y:S05]  /*0290*/  @P0 EXIT ;  /* 0x000000000000094d */ /* 0x002fea0003800000 */
[----:B------:R-:W-:Y:S01]  /*02a0*/  FMUL R3, R9, R9 ;  /* 0x0000000909037220 */ /* 0x000fe20000400000 */
[----:B------:R-:W-:Y:S03]  /*02b0*/  BSSY.RECONVERGENT B0, `(.L_x_33) ;  /* 0x000000f000007945 */ /* 0x000fe60003800200 */
[----:B------:R-:W-:-:S04]  /*02c0*/  FFMA R0, R4, R4, R3 ;  /* 0x0000000404007223 */ /* 0x000fc80000000003 */
[----:B------:R-:W-:Y:S01]  /*02d0*/  VIADD R2, R0, 0xf3000000 ;  /* 0xf300000000027836 */ /* 0x000fe20000000000 */
[----:B------:R0:W1:Y:S04]  /*02e0*/  MUFU.RSQ R3, R0 ;  /* 0x0000000000037308 */ /* 0x0000680000001400 */
[----:B------:R-:W-:Y:S01]  /*02f0*/  ISETP.GT.U32.AND P0, PT, R2, 0x727fffff, PT ;  /* 0x727fffff0200780c */ /* 0x000fe20003f04070 */
[----:B-----5:R-:W-:-:S12]  /*0300*/  FADD R2, -R17, R18 ;  /* 0x0000001211027221 */ /* 0x020fd80000000100 */
[----:B01----:R-:W-:Y:S05]  /*0310*/  @!P0 BRA `(.L_x_34) ;  /* 0x0000000000108947 */ /* 0x003fea0003800000 */
[----:B------:R-:W-:-:S07]  /*0320*/  MOV R13, 0x340 ;  /* 0x00000340000d7802 */ /* 0x000fce0000000f00 */
[----:B------:R-:W-:Y:S05]  /*0330*/  CALL.REL.NOINC `($__internal_4_$__cuda_sm20_sqrt_rn_f32_slowpath) ;  /* 0x0000001000ac7944 */ /* 0x000fea0003c00000 */
[----:B------:R-:W-:Y:S01]  /*0340*/  IMAD.MOV.U32 R5, RZ, RZ, R3 ;  /* 0x000000ffff057224 */ /* 0x000fe200078e0003 */
[----:B------:R-:W-:Y:S06]  /*0350*/  BRA `(.L_x_35) ;  /* 0x0000000000107947 */ /* 0x000fec0003800000 */
.L_x_34:
[----:B------:R-:W-:Y:S01]  /*0360*/  FMUL.FTZ R5, R0, R3 ;  /* 0x0000000300057220 */ /* 0x000fe20000410000 */
[----:B------:R-:W-:-:S03]  /*0370*/  FMUL.FTZ R3, R3, 0.5 ;  /* 0x3f00000003037820 */ /* 0x000fc60000410000 */
[----:B------:R-:W-:-:S04]  /*0380*/  FFMA R0, -R5, R5, R0 ;  /* 0x0000000505007223 */ /* 0x000fc80000000100 */
[----:B------:R-:W-:-:S07]  /*0390*/  FFMA R5, R0, R3, R5 ;  /* 0x0000000300057223 */ /* 0x000fce0000000005 */
.L_x_35:
[----:B------:R-:W-:Y:S05]  /*03a0*/  BSYNC.RECONVERGENT B0 ;  /* 0x0000000000007941 */ /* 0x000fea0003800200 */
.L_x_33:
[CC--:B------:R-:W-:Y:S01]  /*03b0*/  FSETP.GT.AND P2, PT, |R9|.reuse, |R4|.reuse, PT ;  /* 0x400000040900720b */ /* 0x0c0fe20003f44200 */
[----:B------:R-:W-:Y:S03]  /*03c0*/  BSSY.RECONVERGENT B0, `(.L_x_36) ;  /* 0x000000f000007945 */ /* 0x000fe60003800200 */
[----:B------:R-:W-:Y:S02]  /*03d0*/  FSEL R11, |R9|, |R4|, P2 ;  /* 0x40000004090b7208 */ /* 0x000fe40001000200 */
[----:B------:R-:W-:Y:S02]  /*03e0*/  FSEL R0, |R4|, |R9|, P2 ;  /* 0x4000000904007208 */ /* 0x000fe40001000200 */
[----:B------:R-:W0:Y:S08]  /*03f0*/  MUFU.RCP R10, R11 ;  /* 0x0000000b000a7308 */ /* 0x000e300000001000 */
[----:B------:R-:W1:Y:S01]  /*0400*/  FCHK P0, R0, R11 ;  /* 0x0000000b00007302 */ /* 0x000e620000000000 */
[----:B0-----:R-:W-:-:S04]  /*0410*/  FFMA R3, -R11, R10, 1 ;  /* 0x3f8000000b037423 */ /* 0x001fc8000000010a */
[----:B------:R-:W-:-:S04]  /*0420*/  FFMA R3, R10, R3, R10 ;  /* 0x000000030a037223 */ /* 0x000fc8000000000a */
[----:B------:R-:W-:-:S04]  /*0430*/  FFMA R10, R0, R3, RZ ;  /* 0x00000003000a7223 */ /* 0x000fc800000000ff */
[----:B------:R-:W-:-:S04]  /*0440*/  FFMA R12, -R11, R10, R0 ;  /* 0x0000000a0b0c7223 */ /* 0x000fc80000000100 */
[----:B------:R-:W-:Y:S01]  /*0450*/  FFMA R10, R3, R12, R10 ;  /* 0x0000000c030a7223 */ /* 0x000fe2000000000a */
[----:B-1----:R-:W-:Y:S06]  /*0460*/  @!P0 BRA `(.L_x_37) ;  /* 0x0000000000108947 */ /* 0x002fec0003800000 */
[----:B------:R-:W-:Y:S01]  /*0470*/  IMAD.MOV.U32 R3, RZ, RZ, R11 ;  /* 0x000000ffff037224 */ /* 0x000fe200078e000b */
[----:B------:R-:W-:-:S07]  /*0480*/  MOV R10, 0x4a0 ;  /* 0x000004a0000a7802 */ /* 0x000fce0000000f00 */
[----:B------:R-:W-:Y:S05]  /*0490*/  CALL.REL.NOINC `($__internal_5_$__cuda_sm3x_div_rn_noftz_f32_slowpath) ;  /* 0x0000001000ac7944 */ /* 0x000fea0003c00000 */
[----:B------:R-:W-:-:S07]  /*04a0*/  IMAD.MOV.U32 R10, RZ, RZ, R0 ;  /* 0x000000ffff0a7224 */ /* 0x000fce00078e0000 */
.L_x_37:
[----:B------:R-:W-:Y:S05]  /*04b0*/  BSYNC.RECONVERGENT B0 ;  /* 0x0000000000007941 */ /* 0x000fea0003800200 */
.L_x_36:
        /* <DEDUP_REMOVED lines=16> */
[----:B------:R-:W0:Y:S03]  /*05c0*/  MUFU.RCP R14, R3 ;  /* 0x00000003000e7308 */ /* 0x000e260000001000 */
[----:B------:R-:W-:Y:S01]  /*05d0*/  FFMA R13, R13, R10, R10 ;  /* 0x0000000a0d0d7223 */ /* 0x000fe2000000000a */
[----:B------:R-:W-:-:S03]  /*05e0*/  FSEL R10, R12, 1.8663789033889770508, P2 ;  /* 0x3feee5810c0a7808 */ /* 0x000fc60001000000 */
[----:B------:R-:W-:-:S05]  /*05f0*/  FFMA R0, R12, 1.6832555532455444336, -R13 ;  /* 0x3fd774eb0c007823 */ /* 0x000fca000000080d */
[-C--:B------:R-:W-:Y:S02]  /*0600*/  FSEL R12, R0, R13.reuse, P2 ;  /* 0x0000000d000c7208 */ /* 0x080fe40001000000 */
[----:B------:R-:W-:Y:S02]  /*0610*/  FSEL R13, R13, -R13, P2 ;  /* 0x8000000d0d0d7208 */ /* 0x000fe40001000000 */
[----:B------:R-:W-:Y:S01]  /*0620*/  FSETP.NEU.AND P2, PT, R11, RZ, PT ;  /* 0x000000ff0b00720b */ /* 0x000fe20003f4d000 */
[----:B0-----:R-:W-:Y:S01]  /*0630*/  FFMA R11, -R3, R14, 1 ;  /* 0x3f800000030b7423 */ /* 0x001fe2000000010e */
[----:B------:R-:W-:Y:S01]  /*0640*/  FSEL R0, |R5|, |R2|, P3 ;  /* 0x4000000205007208 */ /* 0x000fe20001800200 */
[----:B------:R-:W-:Y:S01]  /*0650*/  @!P0 FFMA R12, R10, 1.6832555532455444336, R13 ;  /* 0x3fd774eb0a0c8823 */ /* 0x000fe2000000000d */
[----:B------:R-:W-:Y:S01]  /*0660*/  MOV R10, 0x4016cbe4 ;  /* 0x4016cbe4000a7802 */ /* 0x000fe20000000f00 */
[----:B------:R-:W-:-:S03]  /*0670*/  FFMA R11, R14, R11, R14 ;  /* 0x0000000b0e0b7223 */ /* 0x000fc6000000000e */
[----:B------:R-:W-:Y:S01]  /*0680*/  @!P1 FSEL R12, R10, 0.78539818525314331055, !P0 ;  /* 0x3f490fdb0a0c9808 */ /* 0x000fe20004000000 */
[----:B------:R-:W0:Y:S01]  /*0690*/  FCHK P1, R0, R3 ;  /* 0x0000000300007302 */ /* 0x000e220000020000 */
[--C-:B------:R-:W-:Y:S01]  /*06a0*/  FADD R10, |R4|, |R9|.reuse ;  /* 0x40000009040a7221 */ /* 0x100fe20000000200 */
[----:B------:R-:W-:Y:S02]  /*06b0*/  FFMA R4, R0, R11, RZ ;  /* 0x0000000b00047223 */ /* 0x000fe400000000ff */
[----:B------:R-:W-:Y:S02]  /*06c0*/  @!P2 FSEL R12, RZ, 3.1415927410125732422, P0 ;  /* 0x40490fdbff0ca808 */ /* 0x000fe40000000000 */
[----:B------:R-:W-:Y:S01]  /*06d0*/  FSETP.NAN.AND P0, PT, R10, R10, PT ;  /* 0x0000000a0a00720b */ /* 0x000fe20003f08000 */
[----:B------:R-:W-:Y:S01]  /*06e0*/  FFMA R13, -R3, R4, R0 ;  /* 0x00000004030d7223 */ /* 0x000fe20000000100 */
[----:B------:R-:W-:-:S03]  /*06f0*/  LOP3.LUT R9, R12, 0x80000000, R9, 0xb8, !PT ;  /* 0x800000000c097812 */ /* 0x000fc600078eb809 */
[----:B------:R-:W-:Y:S01]  /*0700*/  FFMA R4, R11, R13, R4 ;  /* 0x0000000d0b047223 */ /* 0x000fe20000000004 */
[----:B------:R-:W-:Y:S01]  /*0710*/  FSEL R9, R10, R9, P0 ;  /* 0x000000090a097208 */ /* 0x000fe20000000000 */
[----:B0-----:R-:W-:Y:S06]  /*0720*/  @!P1 BRA `(.L_x_39) ;  /* 0x00000000000c9947 */ /* 0x001fec0003800000 */
[----:B------:R-:W-:-:S07]  /*0730*/  MOV R10, 0x750 ;  /* 0x00000750000a7802 */ /* 0x000fce0000000f00 */
[----:B------:R-:W-:Y:S05]  /*0740*/  CALL.REL.NOINC `($__internal_5_$__cuda_sm3x_div_rn_noftz_f32_slowpath) ;  /* 0x0000001000007944 */ /* 0x000fea0003c00000 */
[----:B------:R-:W-:-:S07]  /*0750*/  IMAD.MOV.U32 R4, RZ, RZ, R0 ;  /* 0x000000ffff047224 */ /* 0x000fce00078e0000 */
.L_x_39:
[----:B------:R-:W-:Y:S05]  /*0760*/  BSYNC.RECONVERGENT B0 ;  /* 0x0000000000007941 */ /* 0x000fea0003800200 */
.L_x_38:
[----:B------:R-:W-:Y:S02]  /*0770*/  IMAD.MOV.U32 R13, RZ, RZ, 0x3b33710b ;  /* 0x3b33710bff0d7424 */ /* 0x000fe400078e00ff */
[----:B------:R-:W-:Y:S01]  /*0780*/  FMUL R0, R4, R4 ;  /* 0x0000000404007220 */ /* 0x000fe20000400000 */
[----:B------:R-:W0:Y:S01]  /*0790*/  F2F.F64.F32 R10, R9 ;  /* 0x00000009000a7310 */ /* 0x000e220000201800 */
[----:B------:R-:W-:Y:S01]  /*07a0*/  UMOV UR6, 0x54442d18 ;  /* 0x54442d1800067882 */ /* 0x000fe20000000000 */
[----:B------:R-:W-:Y:S01]  /*07b0*/  UMOV UR7, 0x400921fb ;  /* 0x400921fb00077882 */ /* 0x000fe20000000000 */
[C---:B------:R-:W-:Y:S01]  /*07c0*/  FFMA R13, R0.reuse, R13, -0.015681877732276916504 ;  /* 0xbc807748000d7423 */ /* 0x040fe2000000000d */
[----:B------:R-:W-:Y:S01]  /*07d0*/  IMAD.MOV.U32 R12, RZ, RZ, 0x1 ;  /* 0x00000001ff0c7424 */ /* 0x000fe200078e00ff */
[----:B------:R-:W-:Y:S01]  /*07e0*/  FSETP.NEU.AND P2, PT, |R5|, |R2|, PT ;  /* 0x400000020500720b */ /* 0x000fe20003f4d200 */
[----:B------:R-:W-:Y:S01]  /*07f0*/  BSSY.RECONVERGENT B0, `(.L_x_40) ;  /* 0x0000045000007945 */ /* 0x000fe20003800200 */
[----:B------:R-:W-:Y:S01]  /*0800*/  FFMA R13, R0, R13, 0.042200751602649688721 ;  /* 0x3d2cdab2000d7423 */ /* 0x000fe2000000000d */
[----:B------:R-:W-:-:S03]  /*0810*/  FSETP.NEU.AND P1, PT, R3, RZ, PT ;  /* 0x000000ff0300720b */ /* 0x000fc60003f2d000 */
[----:B------:R-:W-:-:S04]  /*0820*/  FFMA R13, R0, R13, -0.074792981147766113281 ;  /* 0xbd992d10000d7423 */ /* 0x000fc8000000000d */
[----:B------:R-:W-:Y:S01]  /*0830*/  FFMA R13, R0, R13, 0.10640415549278259277 ;  /* 0x3dd9ea6c000d7423 */ /* 0x000fe2000000000d */
[----:B0-----:R-:W-:-:S03]  /*0840*/  DSETP.GEU.AND P0, PT, R10, UR6, PT ;  /* 0x000000060a007e2a */ /* 0x001fc6000bf0e000 */
[----:B------:R-:W-:-:S03]  /*0850*/  FFMA R13, R0, R13, -0.14207722246646881104 ;  /* 0xbe117cb1000d7423 */ /* 0x000fc6000000000d */
[----:B------:R-:W-:Y:S01]  /*0860*/  FSEL R14, R10, 3.68934881474191032320e+19, !P0 ;  /* 0x600000000a0e7808 */ /* 0x000fe20004000000 */
[C---:B------:R-:W-:Y:S01]  /*0870*/  FFMA R13, R0.reuse, R13, 0.19993925094604492188 ;  /* 0x3e4cbce0000d7423 */ /* 0x040fe2000000000d */
[----:B------:R-:W-:Y:S01]  /*0880*/  FSEL R15, R11, -2.1426990032196044922, !P0 ;  /* 0xc00921fb0b0f7808 */ /* 0x000fe20004000000 */
[----:B------:R-:W-:Y:S02]  /*0890*/  IMAD.MOV.U32 R10, RZ, RZ, 0x54442d18 ;  /* 0x54442d18ff0a7424 */ /* 0x000fe400078e00ff */
[----:B------:R-:W-:Y:S02]  /*08a0*/  IMAD.MOV.U32 R11, RZ, RZ, 0x400921fb ;  /* 0x400921fbff0b7424 */ /* 0x000fe400078e00ff */
[C---:B------:R-:W-:Y:S01]  /*08b0*/  FFMA R9, R0.reuse, R13, -0.33333197236061096191 ;  /* 0xbeaaaa7d00097423 */ /* 0x040fe2000000000d */
[C---:B------:R-:W-:Y:S01]  /*08c0*/  DADD R16, R14.reuse, UR6 ;  /* 0x000000060e107e29 */ /* 0x040fe20008000000 */
[----:B------:R-:W0:Y:S02]  /*08d0*/  MUFU.RCP64H R13, 3.1415920257568359375 ;  /* 0x400921fb000d7908 */ /* 0x000e240000001800 */
[----:B------:R-:W-:Y:S01]  /*08e0*/  FMUL R9, R0, R9 ;  /* 0x0000000900097220 */ /* 0x000fe20000400000 */
[----:B------:R-:W-:Y:S01]  /*08f0*/  DSETP.GT.AND P0, PT, R14, -R10, PT ;  /* 0x8000000a0e00722a */ /* 0x000fe20003f04000 */
[----:B------:R-:W1:Y:S02]  /*0900*/  LDCU UR6, c[0x0][0x384] ;  /* 0x00007080ff0677ac */ /* 0x000e640008000800 */
[----:B------:R-:W-:Y:S01]  /*0910*/  FFMA R9, R9, R4, R4 ;  /* 0x0000000409097223 */ /* 0x000fe20000000004 */
[----:B------:R-:W-:Y:S01]  /*0920*/  IMAD.MOV.U32 R4, RZ, RZ, 0x3f6ee581 ;  /* 0x3f6ee581ff047424 */ /* 0x000fe200078e00ff */
[----:B------:R-:W-:Y:S01]  /*0930*/  UMOV UR7, 0x3ff921fb ;  /* 0x3ff921fb00077882 */ /* 0x000fe20000000000 */
[----:B------:R-:W-:-:S02]  /*0940*/  FSEL R16, R16, -8.58993459200000000000e+09, P0 ;  /* 0xd000000010107808 */ /* 0x000fc40000000000 */
[----:B------:R-:W-:Y:S01]  /*0950*/  FFMA R0, R4, 1.6832555532455444336, -R9 ;  /* 0x3fd774eb04007823 */ /* 0x000fe20000000809 */
[----:B------:R-:W-:Y:S02]  /*0960*/  FSEL R17, R17, -0.24166734516620635986, P0 ;  /* 0xbe7777a511117808 */ /* 0x000fe40000000000 */
[----:B------:R-:W-:Y:S02]  /*0970*/  ISETP.GE.AND P0, PT, R5, RZ, PT ;  /* 0x000000ff0500720c */ /* 0x000fe40003f06270 */
[-C--:B------:R-:W-:Y:S01]  /*0980*/  FSEL R19, R0, R9.reuse, P3 ;  /* 0x0000000900137208 */ /* 0x080fe20001800000 */
[----:B------:R-:W2:Y:S01]  /*0990*/  F2F.F32.F64 R16, R16 ;  /* 0x0000001000107310 */ /* 0x000ea20000301000 */
[----:B0-----:R-:W-:Y:S01]  /*09a0*/  DFMA R14, R12, -R10, 1 ;  /* 0x3ff000000c0e742b */ /* 0x001fe2000000080a */
[----:B------:R-:W-:Y:S02]  /*09b0*/  FSEL R3, R4, 1.8663789033889770508, P3 ;  /* 0x3feee58104037808 */ /* 0x000fe40001800000 */
[----:B------:R-:W-:-:S05]  /*09c0*/  FSEL R0, R9, -R9, P3 ;  /* 0x8000000909007208 */ /* 0x000fca0001800000 */
[----:B------:R-:W-:Y:S01]  /*09d0*/  DFMA R14, R14, R14, R14 ;  /* 0x0000000e0e0e722b */ /* 0x000fe2000000000e */
[----:B------:R-:W-:Y:S01]  /*09e0*/  @!P0 FFMA R19, R3, 1.6832555532455444336, R0 ;  /* 0x3fd774eb03138823 */ /* 0x000fe20000000000 */
[----:B------:R-:W-:Y:S02]  /*09f0*/  MOV R0, 0x4016cbe4 ;  /* 0x4016cbe400007802 */ /* 0x000fe40000000f00 */
[----:B-1----:R-:W-:Y:S01]  /*0a00*/  I2FP.F32.S32 R3, UR6 ;  /* 0x0000000600037c45 */ /* 0x002fe20008201400 */
[----:B------:R-:W-:Y:S01]  /*0a10*/  UMOV UR6, 0x54442d18 ;  /* 0x54442d1800067882 */ /* 0x000fe20000000000 */
[----:B------:R-:W-:Y:S01]  /*0a20*/  @!P2 FSEL R19, R0, 0.78539818525314331055, !P0 ;  /* 0x3f490fdb0013a808 */ /* 0x000fe20004000000 */
[----:B------:R-:W-:Y:S01]  /*0a30*/  FADD R0, |R2|, |R5| ;  /* 0x4000000502007221 */ /* 0x000fe20000000200 */
[----:B------:R-:W-:Y:S01]  /*0a40*/  @!P1 FSEL R19, RZ, 3.1415927410125732422, P0 ;  /* 0x40490fdbff139808 */ /* 0x000fe20000000000 */
[----:B------:R-:W-:Y:S01]  /*0a50*/  DFMA R12, R12, R14, R12 ;  /* 0x0000000e0c0c722b */ /* 0x000fe2000000000c */
[----:B--2---:R-:W-:-:S02]  /*0a60*/  FMUL.D2 R4, R16, R3 ;  /* 0x0000000310047220 */ /* 0x004fc40000300000 */
[----:B------:R-:W-:Y:S02]  /*0a70*/  LOP3.LUT R19, R19, 0x80000000, R2, 0xb8, !PT ;  /* 0x8000000013137812 */ /* 0x000fe400078eb802 */
[C---:B------:R-:W-:Y:S02]  /*0a80*/  FSETP.NAN.AND P0, PT, R0.reuse, R0, PT ;  /* 0x000000000000720b */ /* 0x040fe40003f08000 */
[----:B------:R-:W0:Y:S01]  /*0a90*/  F2F.F64.F32 R4, R4 ;  /* 0x0000000400047310 */ /* 0x000e220000201800 */
[----:B------:R-:W-:Y:S01]  /*0aa0*/  DFMA R14, R12, -R10, 1 ;  /* 0x3ff000000c0e742b */ /* 0x000fe2000000080a */
[----:B------:R-:W-:-:S06]  /*0ab0*/  FSEL R19, R0, R19, P0 ;  /* 0x0000001300137208 */ /* 0x000fcc0000000000 */
[----:B------:R-:W1:Y:S01]  /*0ac0*/  F2F.F64.F32 R2, R19 ;  /* 0x0000001300027310 */ /* 0x000e620000201800 */
[----:B------:R-:W-:Y:S01]  /*0ad0*/  DFMA R14, R12, R14, R12 ;  /* 0x0000000e0c0e722b */ /* 0x000fe2000000000c */
[----:B0-----:R-:W-:-:S07]  /*0ae0*/  FSETP.GEU.AND P1, PT, |R5|, 6.5827683646048100446e-37, PT ;  /* 0x036000000500780b */ /* 0x001fce0003f2e200 */
[----:B------:R-:W-:Y:S02]  /*0af0*/  DMUL R16, R4, R14 ;  /* 0x0000000e04107228 */ /* 0x000fe40000000000 */
[----:B-1----:R-:W-:-:S06]  /*0b00*/  DSETP.GEU.AND P0, PT, R2, UR6, PT ;  /* 0x0000000602007e2a */ /* 0x002fcc000bf0e000 */
[----:B------:R-:W-:Y:S02]  /*0b10*/  FSEL R12, R2, 3.68934881474191032320e+19, !P0 ;  /* 0x60000000020c7808 */ /* 0x000fe40004000000 */
[----:B------:R-:W-:Y:S01]  /*0b20*/  FSEL R13, R3, 1.9463495016098022461, !P0 ;  /* 0x3ff921fb030d7808 */ /* 0x000fe20004000000 */
[----:B------:R-:W-:-:S05]  /*0b30*/  DFMA R2, R16, -R10, R4 ;  /* 0x8000000a1002722b */ /* 0x000fca0000000004 */
[C---:B------:R-:W-:Y:S02]  /*0b40*/  DADD R10, R12.reuse, UR6 ;  /* 0x000000060c0a7e29 */ /* 0x040fe40008000000 */
[----:B------:R-:W-:Y:S02]  /*0b50*/  DSETP.GT.AND P0, PT, R12, -UR6, PT ;  /* 0x800000060c007e2a */ /* 0x000fe4000bf04000 */
[----:B------:R-:W-:-:S06]  /*0b60*/  DFMA R2, R14, R2, R16 ;  /* 0x000000020e02722b */ /* 0x000fcc0000000010 */
[----:B------:R-:W-:Y:S02]  /*0b70*/  FSEL R10, R10, -8.58993459200000000000e+09, P0 ;  /* 0xd00000000a0a7808 */ /* 0x000fe40000000000 */
[----:B------:R-:W-:Y:S02]  /*0b80*/  FSEL R11, R11, -0.22604234516620635986, P0 ;  /* 0xbe6777a50b0b7808 */ /* 0x000fe40000000000 */
[----:B------:R-:W-:Y:S02]  /*0b90*/  FFMA R9, RZ, 2.1426990032196044922, R3 ;  /* 0x400921fbff097823 */ /* 0x000fe40000000003 */
[----:B------:R0:W1:Y:S03]  /*0ba0*/  F2F.F32.F64 R0, R10 ;  /* 0x0000000a00007310 */ /* 0x0000660000301000 */
[----:B------:R-:W-:Y:S01]  /*0bb0*/  FSETP.GT.AND P0, PT, |R9|, 1.469367938527859385e-39, PT ;  /* 0x001000000900780b */ /* 0x000fe20003f04200 */
[----:B------:R-:W-:-:S12]  /*0bc0*/  IMAD.MOV.U32 R9, RZ, RZ, 0x400921fb ;  /* 0x400921fbff097424 */ /* 0x000fd800078e00ff */
[----:B01----:R-:W-:Y:S05]  /*0bd0*/  @P0 BRA P1, `(.L_x_41) ;  /* 0x0000000000180947 */ /* 0x003fea0000800000 */
[----:B------:R-:W-:Y:S01]  /*0be0*/  IMAD.MOV.U32 R12, RZ, RZ, R4 ;  /* 0x000000ffff0c7224 */ /* 0x000fe200078e0004 */
[----:B------:R-:W-:Y:S01]  /*0bf0*/  MOV R24, 0xc20 ;  /* 0x00000c2000187802 */ /* 0x000fe20000000f00 */
[----:B------:R-:W-:-:S07]  /*0c00*/  IMAD.MOV.U32 R13, RZ, RZ, R5 ;  /* 0x000000ffff0d7224 */ /* 0x000fce00078e0005 */
[----:B------:R-:W-:Y:S05]  /*0c10*/  CALL.REL.NOINC `($__internal_3_$__cuda_sm20_div_rn_f64_full) ;  /* 0x0000000000fc7944 */ /* 0x000fea0003c00000 */
[----:B------:R-:W-:Y:S02]  /*0c20*/  IMAD.MOV.U32 R2, RZ, RZ, R4 ;  /* 0x000000ffff027224 */ /* 0x000fe400078e0004 */
[----:B------:R-:W-:-:S07]  /*0c30*/  IMAD.MOV.U32 R3, RZ, RZ, R5 ;  /* 0x000000ffff037224 */ /* 0x000fce00078e0005 */
.L_x_41:
[----:B------:R-:W-:Y:S05]  /*0c40*/  BSYNC.RECONVERGENT B0 ;  /* 0x0000000000007941 */ /* 0x000fea0003800200 */
.L_x_40:
[----:B------:R-:W0:Y:S01]  /*0c50*/  MUFU.RCP64H R11, 3.1415920257568359375 ;  /* 0x400921fb000b7908 */ /* 0x000e220000001800 */
[----:B------:R-:W-:Y:S01]  /*0c60*/  IMAD.MOV.U32 R4, RZ, RZ, 0x54442d18 ;  /* 0x54442d18ff047424 */ /* 0x000fe200078e00ff */
[----:B------:R-:W-:Y:S01]  /*0c70*/  MOV R5, 0x400921fb ;  /* 0x400921fb00057802 */ /* 0x000fe20000000f00 */
[----:B------:R-:W-:Y:S01]  /*0c80*/  IMAD.MOV.U32 R10, RZ, RZ, 0x1 ;  /* 0x00000001ff0a7424 */ /* 0x000fe200078e00ff */
[----:B------:R-:W1:Y:S01]  /*0c90*/  LDCU UR7, c[0x0][0x388] ;  /* 0x00007100ff0777ac */ /* 0x000e620008000800 */
[----:B------:R-:W-:Y:S03]  /*0ca0*/  BSSY.RECONVERGENT B0, `(.L_x_42) ;  /* 0x0000015000007945 */ /* 0x000fe60003800200 */
[----:B------:R-:W-:Y:S01]  /*0cb0*/  F2F.F32.F64 R2, R2 ;  /* 0x0000000200027310 */ /* 0x000fe20000301000 */
[----:B0-----:R-:W-:Y:S01]  /*0cc0*/  DFMA R12, R10, -R4, 1 ;  /* 0x3ff000000a0c742b */ /* 0x001fe20000000804 */
[----:B-1----:R-:W-:-:S07]  /*0cd0*/  I2FP.F32.S32 R15, UR7 ;  /* 0x00000007000f7c45 */ /* 0x002fce0008201400 */
[----:B------:R-:W-:Y:S01]  /*0ce0*/  DFMA R12, R12, R12, R12 ;  /* 0x0000000c0c0c722b */ /* 0x000fe2000000000c */
[----:B------:R-:W-:-:S07]  /*0cf0*/  FMUL R0, R0, R15 ;  /* 0x0000000f00007220 */ /* 0x000fce0000400000 */
[----:B------:R-:W-:Y:S01]  /*0d00*/  DFMA R12, R10, R12, R10 ;  /* 0x0000000c0a0c722b */ /* 0x000fe2000000000a */
[----:B------:R-:W0:Y:S07]  /*0d10*/  F2F.F64.F32 R10, R0 ;  /* 0x00000000000a7310 */ /* 0x000e2e0000201800 */
[----:B------:R-:W-:-:S08]  /*0d20*/  DFMA R14, R12, -R4, 1 ;  /* 0x3ff000000c0e742b */ /* 0x000fd00000000804 */
[----:B------:R-:W-:Y:S01]  /*0d30*/  DFMA R14, R12, R14, R12 ;  /* 0x0000000e0c0e722b */ /* 0x000fe2000000000c */
[----:B0-----:R-:W-:-:S07]  /*0d40*/  FSETP.GEU.AND P1, PT, |R11|, 6.5827683646048100446e-37, PT ;  /* 0x036000000b00780b */ /* 0x001fce0003f2e200 */
[----:B------:R-:W-:-:S08]  /*0d50*/  DMUL R12, R14, R10 ;  /* 0x0000000a0e0c7228 */ /* 0x000fd00000000000 */
[----:B------:R-:W-:-:S08]  /*0d60*/  DFMA R4, R12, -R4, R10 ;  /* 0x800000040c04722b */ /* 0x000fd0000000000a */
[----:B------:R-:W-:-:S10]  /*0d70*/  DFMA R4, R14, R4, R12 ;  /* 0x000000040e04722b */ /* 0x000fd4000000000c */
[----:B------:R-:W-:-:S05]  /*0d80*/  FFMA R12, RZ, 2.1426990032196044922, R5 ;  /* 0x400921fbff0c7823 */ /* 0x000fca0000000005 */
[----:B------:R-:W-:-:S13]  /*0d90*/  FSETP.GT.AND P0, PT, |R12|, 1.469367938527859385e-39, PT ;  /* 0x001000000c00780b */ /* 0x000fda0003f04200 */
[----:B------:R-:W-:Y:S05]  /*0da0*/  @P0 BRA P1, `(.L_x_43) ;  /* 0x0000000000100947 */ /* 0x000fea0000800000 */
[----:B------:R-:W-:Y:S01]  /*0db0*/  IMAD.MOV.U32 R12, RZ, RZ, R10 ;  /* 0x000000ffff0c7224 */ /* 0x000fe200078e000a */
[----:B------:R-:W-:Y:S01]  /*0dc0*/  MOV R24, 0xdf0 ;  /* 0x00000df000187802 */ /* 0x000fe20000000f00 */
[----:B------:R-:W-:-:S07]  /*0dd0*/  IMAD.MOV.U32 R13, RZ, RZ, R11 ;  /* 0x000000ffff0d7224 */ /* 0x000fce00078e000b */
[----:B------:R-:W-:Y:S05]  /*0de0*/  CALL.REL.NOINC `($__internal_3_$__cuda_sm20_div_rn_f64_full) ;  /* 0x0000000000887944 */ /* 0x000fea0003c00000 */
.L_x_43:
[----:B------:R-:W-:Y:S05]  /*0df0*/  BSYNC.RECONVERGENT B0 ;  /* 0x0000000000007941 */ /* 0x000fea0003800200 */
.L_x_42:
[----:B------:R-:W0:Y:S01]  /*0e00*/  LDC R11, c[0x0][0x390] ;  /* 0x0000e400ff0b7b82 */ /* 0x000e220000000800 */
[----:B------:R-:W1:Y:S01]  /*0e10*/  LDCU UR6, c[0x0][0x38c] ;  /* 0x00007180ff0677ac */ /* 0x000e620008000800 */
[----:B------:R2:W3:Y:S01]  /*0e20*/  F2F.F32.F64 R4, R4 ;  /* 0x0000000400047310 */ /* 0x0004e20000301000 */
[----:B------:R-:W-:Y:S01]  /*0e30*/  BSSY.RECONVERGENT B0, `(.L_x_44) ;  /* 0x0000010000007945 */ /* 0x000fe20003800200 */
[----:B-1----:R-:W-:-:S06]  /*0e40*/  I2FP.F32.S32 R3, UR6 ;  /* 0x0000000600037c45 */ /* 0x002fcc0008201400 */
[----:B0-----:R-:W0:Y:S01]  /*0e50*/  MUFU.RCP R9, R11 ;  /* 0x0000000b00097308 */ /* 0x001e220000001000 */
[----:B------:R-:W-:-:S07]  /*0e60*/  FMUL R0, R8, R3 ;  /* 0x0000000308007220 */ /* 0x000fce0000400000 */
[----:B------:R-:W1:Y:S01]  /*0e70*/  FCHK P0, R0, R11 ;  /* 0x0000000b00007302 */ /* 0x000e620000000000 */
[----:B0-----:R-:W-:-:S04]  /*0e80*/  FFMA R10, R9, -R11, 1 ;  /* 0x3f800000090a7423 */ /* 0x001fc8000000080b */
[----:B------:R-:W-:-:S04]  /*0e90*/  FFMA R9, R9, R10, R9 ;  /* 0x0000000a09097223 */ /* 0x000fc80000000009 */
[----:B------:R-:W-:-:S04]  /*0ea0*/  FFMA R3, R0, R9, RZ ;  /* 0x0000000900037223 */ /* 0x000fc800000000ff */
[----:B------:R-:W-:-:S04]  /*0eb0*/  FFMA R8, R3, -R11, R0 ;  /* 0x8000000b03087223 */ /* 0x000fc80000000000 */
[----:B------:R-:W-:Y:S01]  /*0ec0*/  FFMA R3, R9, R8, R3 ;  /* 0x0000000809037223 */ /* 0x000fe20000000003 */
[----:B-123--:R-:W-:Y:S06]  /*0ed0*/  @!P0 BRA `(.L_x_45) ;  /* 0x0000000000148947 */ /* 0x00efec0003800000 */
[----:B------:R-:W0:Y:S01]  /*0ee0*/  LDCU UR6, c[0x0][0x390] ;  /* 0x00007200ff0677ac */ /* 0x000e220008000800 */
[----:B------:R-:W-:Y:S01]  /*0ef0*/  MOV R10, 0xf20 ;  /* 0x00000f20000a7802 */ /* 0x000fe20000000f00 */
[----:B0-----:R-:W-:-:S07]  /*0f00*/  IMAD.U32 R3, RZ, RZ, UR6 ;  /* 0x00000006ff037e24 */ /* 0x001fce000f8e00ff */
[----:B------:R-:W-:Y:S05]  /*0f10*/  CALL.REL.NOINC `($__internal_5_$__cuda_sm3x_div_rn_noftz_f32_slowpath) ;  /* 0x00000008000c7944 */ /* 0x000fea0003c00000 */
[----:B------:R-:W-:-:S07]  /*0f20*/  IMAD.MOV.U32 R3, RZ, RZ, R0 ;  /* 0x000000ffff037224 */ /* 0x000fce00078e0000 */
.L_x_45:
[----:B------:R-:W-:Y:S05]  /*0f30*/  BSYNC.RECONVERGENT B0 ;  /* 0x0000000000007941 */ /* 0x000fea0003800200 */
.L_x_44:
[----:B------:R-:W0:Y:S01]  /*0f40*/  LDC.64 R10, c[0x0][0x388] ;  /* 0x0000e200ff0a7b82 */ /* 0x000e220000000a00 */
[----:B------:R-:W-:Y:S07]  /*0f50*/  F2I.TRUNC.NTZ R5, R4 ;  /* 0x0000000400057305 */ /* 0x000fee000020f100 */
[----:B------:R-:W1:Y:S01]  /*0f60*/  LDC R9, c[0x0][0x384] ;  /* 0x0000e100ff097b82 */ /* 0x000e620000000800 */
[----:B------:R-:W0:Y:S08]  /*0f70*/  F2I.TRUNC.NTZ R0, R3 ;  /* 0x0000000300007305 */ /* 0x000e30000020f100 */
[----:B------:R-:W1:Y:S01]  /*0f80*/  F2I.TRUNC.NTZ R2, R2 ;  /* 0x0000000200027305 */ /* 0x000e62000020f100 */
[----:B0-----:R-:W-:-:S02]  /*0f90*/  VIADDMNMX R8, R11, 0xffffffff, R0, PT ;  /* 0xffffffff0b087846 */ /* 0x001fc40003800100 */
[----:B------:R-:W-:-:S05]  /*0fa0*/  VIADDMNMX R5, R10, 0xffffffff, R5, PT ;  /* 0xffffffff0a057846 */ /* 0x000fca0003800105 */
[----:B------:R-:W-:Y:S01]  /*0fb0*/  IMAD R5, R8, R10, R5 ;  /* 0x0000000a08057224 */ /* 0x000fe200078e0205 */
[----:B-1----:R-:W-:-:S05]  /*0fc0*/  VIADDMNMX R0, R9, 0xffffffff, R2, PT ;  /* 0xffffffff09007846 */ /* 0x002fca0003800102 */
[----:B------:R-:W-:-:S04]  /*0fd0*/  IMAD R0, R5, R9, R0 ;  /* 0x0000000905007224 */ /* 0x000fc800078e0200 */
[----:B------:R-:W-:-:S05]  /*0fe0*/  VIADD R5, R0, 0x1 ;  /* 0x0000000100057836 */ /* 0x000fca0000000000 */
[----:B------:R-:W-:Y:S01]  /*0ff0*/  STG.E desc[UR4][R6.64], R5 ;  /* 0x0000000506007986 */ /* 0x000fe2000c101904 */
[----:B------:R-:W-:Y:S05]  /*1000*/  EXIT ;  /* 0x000000000000794d */ /* 0x000fea0003800000 */
        .weak           $__internal_3_$__cuda_sm20_div_rn_f64_full
        .type           $__internal_3_$__cuda_sm20_div_rn_f64_full,@function
        .size           $__internal_3_$__cuda_sm20_div_rn_f64_full,($__internal_4_$__cuda_sm20_sqrt_rn_f32_slowpath - $__internal_3_$__cuda_sm20_div_rn_f64_full)
$__internal_3_$__cuda_sm20_div_rn_f64_full:
[C---:B------:R-:W-:Y:S01]  /*1010*/  FSETP.GEU.AND P0, PT, |R9|.reuse, 1.469367938527859385e-39, PT ;  /* 0x001000000900780b */ /* 0x040fe20003f0e200 */
[----:B------:R-:W-:Y:S01]  /*1020*/  IMAD.U32 R10, RZ, RZ, UR6 ;  /* 0x00000006ff0a7e24 */ /* 0x000fe2000f8e00ff */
[----:B------:R-:W-:Y:S01]  /*1030*/  LOP3.LUT R3, R9, 0x800fffff, RZ, 0xc0, !PT ;  /* 0x800fffff09037812 */ /* 0x000fe200078ec0ff */
[----:B------:R-:W-:Y:S01]  /*1040*/  IMAD.MOV.U32 R11, RZ, RZ, R9 ;  /* 0x000000ffff0b7224 */ /* 0x000fe200078e0009 */
[----:B------:R-:W-:Y:S01]  /*1050*/  MOV R4, UR6 ;  /* 0x0000000600047c02 */ /* 0x000fe20008000f00 */
[----:B------:R-:W-:Y:S01]  /*1060*/  IMAD.MOV.U32 R16, RZ, RZ, 0x1 ;  /* 0x00000001ff107424 */ /* 0x000fe200078e00ff */
[----:B------:R-:W-:Y:S01]  /*1070*/  LOP3.LUT R5, R3, 0x3ff00000, RZ, 0xfc, !PT ;  /* 0x3ff0000003057812 */ /* 0x000fe200078efcff */
[----:B------:R-:W-:Y:S01]  /*1080*/  BSSY.RECONVERGENT B1, `(.L_x_46) ;  /* 0x0000052000017945 */ /* 0x000fe20003800200 */
[C---:B------:R-:W-:Y:S02]  /*1090*/  FSETP.GEU.AND P2, PT, |R13|.reuse, 1.469367938527859385e-39, PT ;  /* 0x001000000d00780b */ /* 0x040fe40003f4e200 */
[----:B------:R-:W-:-:S02]  /*10a0*/  LOP3.LUT R22, R13, 0x7ff00000, RZ, 0xc0, !PT ;  /* 0x7ff000000d167812 */ /* 0x000fc400078ec0ff */
[----:B------:R-:W-:Y:S01]  /*10b0*/  LOP3.LUT R23, R9, 0x7ff00000, RZ, 0xc0, !PT ;  /* 0x7ff0000009177812 */ /* 0x000fe200078ec0ff */
[----:B------:R-:W-:Y:S01]  /*10c0*/  @!P0 DMUL R4, R10, 8.98846567431157953865e+307 ;  /* 0x7fe000000a048828 */ /* 0x000fe20000000000 */
[----:B------:R-:W-:Y:S02]  /*10d0*/  MOV R25, R22 ;  /* 0x0000001600197202 */ /* 0x000fe40000000f00 */
[----:B------:R-:W-:-:S03]  /*10e0*/  ISETP.GE.U32.AND P1, PT, R22, R23, PT ;  /* 0x000000171600720c */ /* 0x000fc60003f26070 */
[----:B------:R-:W0:Y:S02]  /*10f0*/  MUFU.RCP64H R17, R5 ;  /* 0x0000000500117308 */ /* 0x000e240000001800 */
[----:B------:R-:W-:Y:S02]  /*1100*/  @!P2 LOP3.LUT R3, R11, 0x7ff00000, RZ, 0xc0, !PT ;  /* 0x7ff000000b03a812 */ /* 0x000fe400078ec0ff */
[----:B------:R-:W-:Y:S02]  /*1110*/  @!P0 LOP3.LUT R23, R5, 0x7ff00000, RZ, 0xc0, !PT ;  /* 0x7ff0000005178812 */ /* 0x000fe400078ec0ff */
[----:B------:R-:W-:Y:S01]  /*1120*/  @!P2 ISETP.GE.U32.AND P3, PT, R22, R3, PT ;  /* 0x000000031600a20c */ /* 0x000fe20003f66070 */
[----:B------:R-:W-:-:S05]  /*1130*/  IMAD.MOV.U32 R3, RZ, RZ, 0x1ca00000 ;  /* 0x1ca00000ff037424 */ /* 0x000fca00078e00ff */
        /* <DEDUP_REMOVED lines=12> */
[----:B------:R-:W-:-:S05]  /*1200*/  DFMA R18, R16, R18, R16 ;  /* 0x000000121012722b */ /* 0x000fca0000000010 */
[----:B------:R-:W-:-:S03]  /*1210*/  @!P2 LOP3.LUT R25, R15, 0x7ff00000, RZ, 0xc0, !PT ;  /* 0x7ff000000f19a812 */ /* 0x000fc600078ec0ff */
[----:B------:R-:W-:Y:S02]  /*1220*/  DMUL R16, R18, R14 ;  /* 0x0000000e12107228 */ /* 0x000fe40000000000 */
[----:B------:R-:W-:-:S05]  /*1230*/  VIADD R26, R25, 0xffffffff ;  /* 0xffffffff191a7836 */ /* 0x000fca0000000000 */
[----:B------:R-:W-:Y:S01]  /*1240*/  ISETP.GT.U32.AND P0, PT, R26, 0x7feffffe, PT ;  /* 0x7feffffe1a00780c */ /* 0x000fe20003f04070 */
[----:B------:R-:W-:Y:S01]  /*1250*/  VIADD R26, R23, 0xffffffff ;  /* 0xffffffff171a7836 */ /* 0x000fe20000000000 */
[----:B------:R-:W-:-:S04]  /*1260*/  DFMA R20, R16, -R4, R14 ;  /* 0x800000041014722b */ /* 0x000fc8000000000e */
[----:B------:R-:W-:-:S04]  /*1270*/  ISETP.GT.U32.OR P0, PT, R26, 0x7feffffe, P0 ;  /* 0x7feffffe1a00780c */ /* 0x000fc80000704470 */
[----:B------:R-:W-:-:S09]  /*1280*/  DFMA R20, R18, R20, R16 ;  /* 0x000000141214722b */ /* 0x000fd20000000010 */
        /* <DEDUP_REMOVED lines=13> */
[----:B------:R-:W-:-:S09]  /*1360*/  IMAD.MOV.U32 R12, RZ, RZ, RZ ;  /* 0x000000ffff0c7224 */ /* 0x000fd200078e00ff */
[C---:B------:R-:W-:Y:S02]  /*1370*/  FSETP.NEU.AND P0, PT, R5.reuse, RZ, PT ;  /* 0x000000ff0500720b */ /* 0x040fe40003f0d000 */
[----:B------:R-:W-:-:S04]  /*1380*/  LOP3.LUT R11, R5, 0x80000000, R11, 0x48, !PT ;  /* 0x80000000050b7812 */ /* 0x000fc800078e480b */
[----:B------:R-:W-:-:S07]  /*1390*/  LOP3.LUT R13, R11, R13, RZ, 0xfc, !PT ;  /* 0x0000000d0b0d7212 */ /* 0x000fce00078efcff */
[----:B------:R-:W-:Y:S05]  /*13a0*/  @!P0 BRA `(.L_x_48) ;  /* 0x00000000007c8947 */ /* 0x000fea0003800000 */
[C---:B------:R-:W-:Y:S01]  /*13b0*/  IADD3 R5, PT, PT, -R3.reuse, RZ, RZ ;  /* 0x000000ff03057210 */ /* 0x040fe20007ffe1ff */
[----:B------:R-:W-:Y:S01]  /*13c0*/  IMAD.MOV.U32 R4, RZ, RZ, RZ ;  /* 0x000000ffff047224 */ /* 0x000fe200078e00ff */
[----:B------:R-:W-:Y:S01]  /*13d0*/  DMUL.RP R12, R20, R12 ;  /* 0x0000000c140c7228 */ /* 0x000fe20000008000 */
[----:B------:R-:W-:-:S04]  /*13e0*/  IADD3 R3, PT, PT, -R3, -0x43300000, RZ ;  /* 0xbcd0000003037810 */ /* 0x000fc80007ffe1ff */
[----:B------:R-:W-:-:S05]  /*13f0*/  DFMA R4, R16, -R4, R20 ;  /* 0x800000041004722b */ /* 0x000fca0000000014 */
[----:B------:R-:W-:-:S05]  /*1400*/  LOP3.LUT R11, R13, R11, RZ, 0x3c, !PT ;  /* 0x0000000b0d0b7212 */ /* 0x000fca00078e3cff */
[----:B------:R-:W-:-:S04]  /*1410*/  FSETP.NEU.AND P0, PT, |R5|, R3, PT ;  /* 0x000000030500720b */ /* 0x000fc80003f0d200 */
[----:B------:R-:W-:Y:S02]  /*1420*/  FSEL R16, R12, R16, !P0 ;  /* 0x000000100c107208 */ /* 0x000fe40004000000 */
[----:B------:R-:W-:Y:S01]  /*1430*/  FSEL R17, R11, R17, !P0 ;  /* 0x000000110b117208 */ /* 0x000fe20004000000 */
[----:B------:R-:W-:Y:S06]  /*1440*/  BRA `(.L_x_48) ;  /* 0x0000000000547947 */ /* 0x000fec0003800000 */
.L_x_47:
        /* <DEDUP_REMOVED lines=11> */
[----:B------:R-:W-:Y:S01]  /*1500*/  @P0 LOP3.LUT R3, R17, 0x7ff00000, RZ, 0xfc, !PT ;  /* 0x7ff0000011030812 */ /* 0x000fe200078efcff */
[----:B------:R-:W-:Y:S02]  /*1510*/  @!P0 IMAD.MOV.U32 R16, RZ, RZ, RZ ;  /* 0x000000ffff108224 */ /* 0x000fe400078e00ff */
[----:B------:R-:W-:Y:S01]  /*1520*/  @P0 IMAD.MOV.U32 R16, RZ, RZ, RZ ;  /* 0x000000ffff100224 */ /* 0x000fe200078e00ff */
[----:B------:R-:W-:Y:S01]  /*1530*/  @P0 MOV R17, R3 ;  /* 0x0000000300110202 */ /* 0x000fe20000000f00 */
[----:B------:R-:W-:Y:S06]  /*1540*/  BRA `(.L_x_48) ;  /* 0x0000000000147947 */ /* 0x000fec0003800000 */
.L_x_50:
[----:B------:R-:W-:Y:S01]  /*1550*/  LOP3.LUT R17, R11, 0x80000, RZ, 0xfc, !PT ;  /* 0x000800000b117812 */ /* 0x000fe200078efcff */
[----:B------:R-:W-:Y:S01]  /*1560*/  IMAD.MOV.U32 R16, RZ, RZ, R10 ;  /* 0x000000ffff107224 */ /* 0x000fe200078e000a */
[----:B------:R-:W-:Y:S06]  /*1570*/  BRA `(.L_x_48) ;  /* 0x0000000000087947 */ /* 0x000fec0003800000 */
.L_x_49:
[----:B------:R-:W-:Y:S01]  /*1580*/  LOP3.LUT R17, R13, 0x80000, RZ, 0xfc, !PT ;  /* 0x000800000d117812 */ /* 0x000fe200078efcff */
[----:B------:R-:W-:-:S07]  /*1590*/  IMAD.MOV.U32 R16, RZ, RZ, R12 ;  /* 0x000000ffff107224 */ /* 0x000fce00078e000c */
.L_x_48:
[----:B------:R-:W-:Y:S05]  /*15a0*/  BSYNC.RECONVERGENT B1 ;  /* 0x0000000000017941 */ /* 0x000fea0003800200 */
.L_x_46:
[----:B------:R-:W-:Y:S02]  /*15b0*/  IMAD.MOV.U32 R25, RZ, RZ, 0x0 ;  /* 0x00000000ff197424 */ /* 0x000fe400078e00ff */
[----:B------:R-:W-:Y:S02]  /*15c0*/  IMAD.MOV.U32 R4, RZ, RZ, R16 ;  /* 0x000000ffff047224 */ /* 0x000fe400078e0010 */
[----:B------:R-:W-:Y:S01]  /*15d0*/  IMAD.MOV.U32 R5, RZ, RZ, R17 ;  /* 0x000000ffff057224 */ /* 0x000fe200078e0011 */
[----:B------:R-:W-:Y:S06]  /*15e0*/  RET.REL.NODEC R24 `(_Z22build_spherical_kerneliiiifPKfS0_PKiS0_Pi) ;  /* 0xffffffe818847950 */ /* 0x000fec0003c3ffff */
        .weak           $__internal_4_$__cuda_sm20_sqrt_rn_f32_slowpath
        .type           $__internal_4_$__cuda_sm20_sqrt_rn_f32_slowpath,@function
        .size           $__internal_4_$__cuda_sm20_sqrt_rn_f32_slowpath,($__internal_5_$__cuda_sm3x_div_rn_noftz_f32_slowpath - $__internal_4_$__cuda_sm20_sqrt_rn_f32_slowpath)
$__internal_4_$__cuda_sm20_sqrt_rn_f32_slowpath:
[----:B------:R-:W-:-:S13]  /*15f0*/  LOP3.LUT P0, RZ, R0, 0x7fffffff, RZ, 0xc0, !PT ;  /* 0x7fffffff00ff7812 */ /* 0x000fda000780c0ff */
[----:B------:R-:W-:Y:S01]  /*1600*/  @!P0 MOV R3, R0 ;  /* 0x0000000000038202 */ /* 0x000fe20000000f00 */
[----:B------:R-:W-:Y:S06]  /*1610*/  @!P0 BRA `(.L_x_51) ;  /* 0x0000000000408947 */ /* 0x000fec0003800000 */
[----:B------:R-:W-:-:S13]  /*1620*/  FSETP.GEU.FTZ.AND P0, PT, R0, RZ, PT ;  /* 0x000000ff0000720b */ /* 0x000fda0003f1e000 */
[----:B------:R-:W-:Y:S01]  /*1630*/  @!P0 IMAD.MOV.U32 R3, RZ, RZ, 0x7fffffff ;  /* 0x7fffffffff038424 */ /* 0x000fe200078e00ff */
[----:B------:R-:W-:Y:S06]  /*1640*/  @!P0 BRA `(.L_x_51) ;  /* 0x0000000000348947 */ /* 0x000fec0003800000 */
[----:B------:R-:W-:-:S13]  /*1650*/  FSETP.GTU.FTZ.AND P0, PT, |R0|, +INF , PT ;  /* 0x7f8000000000780b */ /* 0x000fda0003f1c200 */
[----:B------:R-:W-:Y:S01]  /*1660*/  @P0 FADD.FTZ R3, R0, 1 ;  /* 0x3f80000000030421 */ /* 0x000fe20000010000 */
[----:B------:R-:W-:Y:S06]  /*1670*/  @P0 BRA `(.L_x_51) ;  /* 0x0000000000280947 */ /* 0x000fec0003800000 */
[----:B------:R-:W-:-:S13]  /*1680*/  FSETP.NEU.FTZ.AND P0, PT, |R0|, +INF , PT ;  /* 0x7f8000000000780b */ /* 0x000fda0003f1d200 */
[----:B------:R-:W-:-:S04]  /*1690*/  @P0 FFMA R5, R0, 1.84467440737095516160e+19, RZ ;  /* 0x5f80000000050823 */ /* 0x000fc800000000ff */
[----:B------:R-:W0:Y:S02]  /*16a0*/  @P0 MUFU.RSQ R10, R5 ;  /* 0x00000005000a0308 */ /* 0x000e240000001400 */
[----:B0-----:R-:W-:Y:S01]  /*16b0*/  @P0 FMUL.FTZ R12, R5, R10 ;  /* 0x0000000a050c0220 */ /* 0x001fe20000410000 */
[----:B------:R-:W-:-:S03]  /*16c0*/  @P0 FMUL.FTZ R10, R10, 0.5 ;  /* 0x3f0000000a0a0820 */ /* 0x000fc60000410000 */
[----:B------:R-:W-:-:S04]  /*16d0*/  @P0 FADD.FTZ R3, -R12, -RZ ;  /* 0x800000ff0c030221 */ /* 0x000fc80000010100 */
[----:B------:R-:W-:Y:S01]  /*16e0*/  @P0 FFMA R11, R12, R3, R5 ;  /* 0x000000030c0b0223 */ /* 0x000fe20000000005 */
[----:B------:R-:W-:-:S03]  /*16f0*/  @!P0 IMAD.MOV.U32 R3, RZ, RZ, R0 ;  /* 0x000000ffff038224 */ /* 0x000fc600078e0000 */
[----:B------:R-:W-:-:S04]  /*1700*/  @P0 FFMA R10, R11, R10, R12 ;  /* 0x0000000a0b0a0223 */ /* 0x000fc8000000000c */
[----:B------:R-:W-:-:S07]  /*1710*/  @P0 FMUL.FTZ R3, R10, 2.3283064365386962891e-10 ;  /* 0x2f8000000a030820 */ /* 0x000fce0000410000 */
.L_x_51:
[----:B------:R-:W-:Y:S02]  /*1720*/  IMAD.MOV.U32 R10, RZ, RZ, R13 ;  /* 0x000000ffff0a7224 */ /* 0x000fe400078e000d */
[----:B------:R-:W-:-:S04]  /*1730*/  IMAD.MOV.U32 R11, RZ, RZ, 0x0 ;  /* 0x00000000ff0b7424 */ /* 0x000fc800078e00ff */
[----:B------:R-:W-:Y:S05]  /*1740*/  RET.REL.NODEC R10 `(_Z22build_spherical_kerneliiiifPKfS0_PKiS0_Pi) ;  /* 0xffffffe80a2c7950 */ /* 0x000fea0003c3ffff */
        .weak           $__internal_5_$__cuda_sm3x_div_rn_noftz_f32_slowpath
        .type           $__internal_5_$__cuda_sm3x_div_rn_noftz_f32_slowpath,@function
        .size           $__internal_5_$__cuda_sm3x_div_rn_noftz_f32_slowpath,(.L_x_69 - $__internal_5_$__cuda_sm3x_div_rn_noftz_f32_slowpath)
$__internal_5_$__cuda_sm3x_div_rn_noftz_f32_slowpath:
[--C-:B------:R-:W-:Y:S01]  /*1750*/  SHF.R.U32.HI R12, RZ, 0x17, R3.reuse ;  /* 0x00000017ff0c7819 */ /* 0x100fe20000011603 */
[----:B------:R-:W-:Y:S01]  /*1760*/  BSSY.RECONVERGENT B1, `(.L_x_52) ;  /* 0x0000063000017945 */ /* 0x000fe20003800200 */
[----:B------:R-:W-:Y:S01]  /*1770*/  SHF.R.U32.HI R13, RZ, 0x17, R0 ;  /* 0x00000017ff0d7819 */ /* 0x000fe20000011600 */
[----:B------:R-:W-:Y:S01]  /*1780*/  IMAD.MOV.U32 R15, RZ, RZ, R3 ;  /* 0x000000ffff0f7224 */ /* 0x000fe200078e0003 */
[----:B------:R-:W-:Y:S02]  /*1790*/  LOP3.LUT R12, R12, 0xff, RZ, 0xc0, !PT ;  /* 0x000000ff0c0c7812 */ /* 0x000fe400078ec0ff */
[----:B------:R-:W-:-:S03]  /*17a0*/  LOP3.LUT R17, R13, 0xff, RZ, 0xc0, !PT ;  /* 0x000000ff0d117812 */ /* 0x000fc600078ec0ff */
[----:B------:R-:W-:Y:S01]  /*17b0*/  VIADD R16, R12, 0xffffffff ;  /* 0xffffffff0c107836 */ /* 0x000fe20000000000 */
[----:B------:R-:W-:-:S04]  /*17c0*/  IADD3 R14, PT, PT, R17, -0x1, RZ ;  /* 0xffffffff110e7810 */ /* 0x000fc80007ffe0ff */
        /* <DEDUP_REMOVED lines=25> */
[----:B------:R-:W-:Y:S02]  /*1960*/  @!P1 FFMA R15, R3, 1.84467440737095516160e+19, RZ ;  /* 0x5f800000030f9823 */ /* 0x000fe400000000ff */
[----:B------:R-:W-:-:S07]  /*1970*/  @!P1 VIADD R13, R13, 0x40 ;  /* 0x000000400d0d9836 */ /* 0x000fce0000000000 */
.L_x_53:
[----:B------:R-:W-:Y:S01]  /*1980*/  LEA R14, R12, 0xc0800000, 0x17 ;  /* 0xc08000000c0e7811 */ /* 0x000fe200078eb8ff */
[----:B------:R-:W-:Y:S01]  /*1990*/  VIADD R17, R17, 0xffffff81 ;  /* 0xffffff8111117836 */ /* 0x000fe20000000000 */
[----:B------:R-:W-:Y:S02]  /*19a0*/  BSSY.RECONVERGENT B2, `(.L_x_58) ;  /* 0x0000035000027945 */ /* 0x000fe40003800200 */
[----:B------:R-:W-:Y:S01]  /*19b0*/  IADD3 R16, PT, PT, -R14, R15, RZ ;  /* 0x0000000f0e107210 */ /* 0x000fe20007ffe1ff */
[----:B------:R-:W-:-:S03]  /*19c0*/  IMAD R0, R17, -0x800000, R0 ;  /* 0xff80000011007824 */ /* 0x000fc600078e0200 */
[----:B------:R0:W1:Y:S01]  /*19d0*/  MUFU.RCP R15, R16 ;  /* 0x00000010000f7308 */ /* 0x0000620000001000 */
[----:B------:R-:W-:Y:S01]  /*19e0*/  FADD.FTZ R19, -R16, -RZ ;  /* 0x800000ff10137221 */ /* 0x000fe20000010100 */
[----:B0-----:R-:W-:-:S05]  /*19f0*/  IADD3 R16, PT, PT, R17, 0x7f, -R12 ;  /* 0x0000007f11107810 */ /* 0x001fca0007ffe80c */
[----:B------:R-:W-:Y:S02]  /*1a00*/  IMAD.IADD R13, R16, 0x1, R13 ;  /* 0x00000001100d7824 */ /* 0x000fe400078e020d */
[----:B-1----:R-:W-:-:S04]  /*1a10*/  FFMA R14, R15, R19, 1 ;  /* 0x3f8000000f0e7423 */ /* 0x002fc80000000013 */
[----:B------:R-:W-:-:S04]  /*1a20*/  FFMA R15, R15, R14, R15 ;  /* 0x0000000e0f0f7223 */ /* 0x000fc8000000000f */
[----:B------:R-:W-:-:S04]  /*1a30*/  FFMA R14, R0, R15, RZ ;  /* 0x0000000f000e7223 */ /* 0x000fc800000000ff */
[----:B------:R-:W-:-:S04]  /*1a40*/  FFMA R18, R19, R14, R0 ;  /* 0x0000000e13127223 */ /* 0x000fc80000000000 */
[----:B------:R-:W-:-:S04]  /*1a50*/  FFMA R14, R15, R18, R14 ;  /* 0x000000120f0e7223 */ /* 0x000fc8000000000e */
[----:B------:R-:W-:-:S04]  /*1a60*/  FFMA R19, R19, R14, R0 ;  /* 0x0000000e13137223 */ /* 0x000fc80000000000 */
[----:B------:R-:W-:-:S05]  /*1a70*/  FFMA R0, R15, R19, R14 ;  /* 0x000000130f007223 */ /* 0x000fca000000000e */
[----:B------:R-:W-:-:S04]  /*1a80*/  SHF.R.U32.HI R12, RZ, 0x17, R0 ;  /* 0x00000017ff0c7819 */ /* 0x000fc80000011600 */
[----:B------:R-:W-:-:S05]  /*1a90*/  LOP3.LUT R12, R12, 0xff, RZ, 0xc0, !PT ;  /* 0x000000ff0c0c7812 */ /* 0x000fca00078ec0ff */
[----:B------:R-:W-:-:S04]  /*1aa0*/  IMAD.IADD R16, R12, 0x1, R13 ;  /* 0x000000010c107824 */ /* 0x000fc800078e020d */
        /* <DEDUP_REMOVED lines=10> */
[CCC-:B------:R-:W-:Y:S01]  /*1b50*/  FFMA.RZ R12, R15.reuse, R19.reuse, R14.reuse ;  /* 0x000000130f0c7223 */ /* 0x1c0fe2000000c00e */
[C---:B------:R-:W-:Y:S02]  /*1b60*/  ISETP.NE.AND P4, PT, R16.reuse, RZ, PT ;  /* 0x000000ff1000720c */ /* 0x040fe40003f85270 */
[----:B------:R-:W-:Y:S02]  /*1b70*/  ISETP.NE.AND P1, PT, R16, RZ, PT ;  /* 0x000000ff1000720c */ /* 0x000fe40003f25270 */
[----:B------:R-:W-:Y:S01]  /*1b80*/  LOP3.LUT R13, R12, 0x7fffff, RZ, 0xc0, !PT ;  /* 0x007fffff0c0d7812 */ /* 0x000fe200078ec0ff */
[CCC-:B------:R-:W-:Y:S01]  /*1b90*/  FFMA.RP R12, R15.reuse, R19.reuse, R14.reuse ;  /* 0x000000130f0c7223 */ /* 0x1c0fe2000000800e */
[----:B------:R-:W-:Y:S01]  /*1ba0*/  FFMA.RM R15, R15, R19, R14 ;  /* 0x000000130f0f7223 */ /* 0x000fe2000000400e */
[C---:B------:R-:W-:Y:S01]  /*1bb0*/  VIADD R14, R16.reuse, 0x20 ;  /* 0x00000020100e7836 */ /* 0x040fe20000000000 */
[----:B------:R-:W-:Y:S02]  /*1bc0*/  LOP3.LUT R13, R13, 0x800000, RZ, 0xfc, !PT ;  /* 0x008000000d0d7812 */ /* 0x000fe400078efcff */
[----:B------:R-:W-:-:S02]  /*1bd0*/  IADD3 R16, PT, PT, -R16, RZ, RZ ;  /* 0x000000ff10107210 */ /* 0x000fc40007ffe1ff */
[----:B------:R-:W-:Y:S02]  /*1be0*/  SHF.L.U32 R14, R13, R14, RZ ;  /* 0x0000000e0d0e7219 */ /* 0x000fe400000006ff */
[----:B------:R-:W-:Y:S02]  /*1bf0*/  FSETP.NEU.FTZ.AND P0, PT, R12, R15, PT ;  /* 0x0000000f0c00720b */ /* 0x000fe40003f1d000 */
[----:B------:R-:W-:Y:S02]  /*1c00*/  SEL R12, R16, RZ, P4 ;  /* 0x000000ff100c7207 */ /* 0x000fe40002000000 */
[----:B------:R-:W-:Y:S02]  /*1c10*/  ISETP.NE.AND P1, PT, R14, RZ, P1 ;  /* 0x000000ff0e00720c */ /* 0x000fe40000f25270 */
[----:B------:R-:W-:Y:S02]  /*1c20*/  SHF.R.U32.HI R12, RZ, R12, R13 ;  /* 0x0000000cff0c7219 */ /* 0x000fe4000001160d */
[----:B------:R-:W-:-:S02]  /*1c30*/  PLOP3.LUT P0, PT, P0, P1, PT, 0xf8, 0x8f ;  /* 0x00000000008f781c */ /* 0x000fc40000703f70 */
[----:B------:R-:W-:Y:S02]  /*1c40*/  SHF.R.U32.HI R14, RZ, 0x1, R12 ;  /* 0x00000001ff0e7819 */ /* 0x000fe4000001160c */
[----:B------:R-:W-:-:S04]  /*1c50*/  SEL R13, RZ, 0x1, !P0 ;  /* 0x00000001ff0d7807 */ /* 0x000fc80004000000 */
[----:B------:R-:W-:-:S04]  /*1c60*/  LOP3.LUT R13, R13, 0x1, R14, 0xf8, !PT ;  /* 0x000000010d0d7812 */ /* 0x000fc800078ef80e */
[----:B------:R-:W-:-:S05]  /*1c70*/  LOP3.LUT R13, R13, R12, RZ, 0xc0, !PT ;  /* 0x0000000c0d0d7212 */ /* 0x000fca00078ec0ff */
[----:B------:R-:W-:-:S05]  /*1c80*/  IMAD.IADD R13, R14, 0x1, R13 ;  /* 0x000000010e0d7824 */ /* 0x000fca00078e020d */
[----:B------:R-:W-:Y:S01]  /*1c90*/  LOP3.LUT R0, R13, R0, RZ, 0xfc, !PT ;  /* 0x000000000d007212 */ /* 0x000fe200078efcff */
[----:B------:R-:W-:Y:S06]  /*1ca0*/  BRA `(.L_x_61) ;  /* 0x0000000000107947 */ /* 0x000fec0003800000 */
.L_x_60:
[----:B------:R-:W-:-:S04]  /*1cb0*/  LOP3.LUT R0, R0, 0x80000000, RZ, 0xc0, !PT ;  /* 0x8000000000007812 */ /* 0x000fc800078ec0ff */
[----:B------:R-:W-:Y:S01]  /*1cc0*/  LOP3.LUT R0, R0, 0x7f800000, RZ, 0xfc, !PT ;  /* 0x7f80000000007812 */ /* 0x000fe200078efcff */
[----:B------:R-:W-:Y:S06]  /*1cd0*/  BRA `(.L_x_61) ;  /* 0x0000000000047947 */ /* 0x000fec0003800000 */
.L_x_59:
[----:B------:R-:W-:-:S07]  /*1ce0*/  IMAD R0, R13, 0x800000, R0 ;  /* 0x008000000d007824 */ /* 0x000fce00078e0200 */
.L_x_61:
[----:B------:R-:W-:Y:S05]  /*1cf0*/  BSYNC.RECONVERGENT B2 ;  /* 0x0000000000027941 */ /* 0x000fea0003800200 */
.L_x_58:
[----:B------:R-:W-:Y:S05]  /*1d00*/  BRA `(.L_x_62) ;  /* 0x0000000000207947 */ /* 0x000fea0003800000 */
.L_x_57:
[----:B------:R-:W-:-:S04]  /*1d10*/  LOP3.LUT R0, R15, 0x80000000, R0, 0x48, !PT ;  /* 0x800000000f007812 */ /* 0x000fc800078e4800 */
[----:B------:R-:W-:Y:S01]  /*1d20*/  LOP3.LUT R0, R0, 0x7f800000, RZ, 0xfc, !PT ;  /* 0x7f80000000007812 */ /* 0x000fe200078efcff */
[----:B------:R-:W-:Y:S06]  /*1d30*/  BRA `(.L_x_62) ;  /* 0x0000000000147947 */ /* 0x000fec0003800000 */
.L_x_56:
[----:B------:R-:W-:Y:S01]  /*1d40*/  LOP3.LUT R0, R15, 0x80000000, R0, 0x48, !PT ;  /* 0x800000000f007812 */ /* 0x000fe200078e4800 */
[----:B------:R-:W-:Y:S06]  /*1d50*/  BRA `(.L_x_62) ;  /* 0x00000000000c7947 */ /* 0x000fec0003800000 */
.L_x_55:
[----:B------:R-:W0:Y:S01]  /*1d60*/  MUFU.RSQ R0, -QNAN ;  /* 0xffc0000000007908 */ /* 0x000e220000001400 */
[----:B------:R-:W-:Y:S05]  /*1d70*/  BRA `(.L_x_62) ;  /* 0x0000000000047947 */ /* 0x000fea0003800000 */
.L_x_54:
[----:B------:R-:W-:-:S07]  /*1d80*/  FADD.FTZ R0, R0, R3 ;  /* 0x0000000300007221 */ /* 0x000fce0000010000 */
.L_x_62:
[----:B------:R-:W-:Y:S05]  /*1d90*/  BSYNC.RECONVERGENT B1 ;  /* 0x0000000000017941 */ /* 0x000fea0003800200 */
.L_x_52:
[----:B------:R-:W-:Y:S02]  /*1da0*/  IMAD.MOV.U32 R12, RZ, RZ, R10 ;  /* 0x000000ffff0c7224 */ /* 0x000fe400078e000a */
[----:B------:R-:W-:-:S04]  /*1db0*/  IMAD.MOV.U32 R13, RZ, RZ, 0x0 ;  /* 0x00000000ff0d7424 */ /* 0x000fc800078e00ff */
[----:B0-----:R-:W-:Y:S05]  /*1dc0*/  RET.REL.NODEC R12 `(_Z22build_spherical_kerneliiiifPKfS0_PKiS0_Pi) ;  /* 0xffffffe00c8c7950 */ /* 0x001fea0003c3ffff */
.L_x_63:
        /* <DEDUP_REMOVED lines=11> */
.L_x_69:


//--------------------- .nv.shared.reserved.0     --------------------------
	.section	.nv.shared.reserved.0,"aw",@nobits
	.weak		__nv_reservedSMEM_offset_0_alias
	.size		__nv_reservedSMEM_offset_0_alias, 0, 64
	.other		__nv_reservedSMEM_offset_0_alias,@"STO_CUDA_RESERVED_SHARED STV_DEFAULT"
__nv_reservedSMEM_offset_0_alias:
	.zero		0
	.zero		64


//--------------------- .nv.constant0._Z28build_fuzzy_spherical_kerneliiiifPKfS0_PKiS0_PiPf --------------------------
	.section	.nv.constant0._Z28build_fuzzy_spherical_kerneliiiifPKfS0_PKiS0_PiPf,"a",@progbits
	.sectionflags	@""
	.align	4
.nv.constant0._Z28build_fuzzy_spherical_kerneliiiifPKfS0_PKiS0_PiPf:
	.zero		968


//--------------------- .nv.constant0._Z22build_spherical_kerneliiiifPKfS0_PKiS0_Pi --------------------------
	.section	.nv.constant0._Z22build_spherical_kerneliiiifPKfS0_PKiS0_Pi,"a",@progbits
	.sectionflags	@""
	.align	4
.nv.constant0._Z22build_spherical_kerneliiiifPKfS0_PKiS0_Pi:
	.zero		960


//--------------------- SYMBOLS --------------------------

	.type		.nv.reservedSmem.offset0,@object
	.size		.nv.reservedSmem.offset0,0x4
